//
// Generated by NVIDIA NVVM Compiler
//
// Compiler Build ID: CL-36424714
// Cuda compilation tools, release 13.0, V13.0.88
// Based on NVVM 20.0.0
//

.version 9.0
.target sm_100
.address_size 64

	// .globl	_Z27sgemm_blocktiling_1d_kernelILi64ELi64ELi8ELi8EEvPfS0_S0_iii
.extern .func __assertfail
(
	.param .b64 __assertfail_param_0,
	.param .b64 __assertfail_param_1,
	.param .b32 __assertfail_param_2,
	.param .b64 __assertfail_param_3,
	.param .b64 __assertfail_param_4
)
;
.global .align 1 .b8 __unnamed_1[131] = {118, 111, 105, 100, 32, 115, 103, 101, 109, 109, 95, 98, 108, 111, 99, 107, 116, 105, 108, 105, 110, 103, 95, 49, 100, 95, 107, 101, 114, 110, 101, 108, 40, 102, 108, 111, 97, 116, 32, 42, 44, 32, 102, 108, 111, 97, 116, 32, 42, 44, 32, 102, 108, 111, 97, 116, 32, 42, 44, 32, 105, 110, 116, 44, 32, 105, 110, 116, 44, 32, 105, 110, 116, 41, 32, 91, 119, 105, 116, 104, 32, 105, 110, 116, 32, 66, 77, 32, 61, 32, 54, 52, 59, 32, 105, 110, 116, 32, 66, 78, 32, 61, 32, 54, 52, 59, 32, 105, 110, 116, 32, 66, 75, 32, 61, 32, 56, 59, 32, 105, 110, 116, 32, 84, 77, 32, 61, 32, 56, 93};
// _ZZ27sgemm_blocktiling_1d_kernelILi64ELi64ELi8ELi8EEvPfS0_S0_iiiE8A_shared has been demoted
// _ZZ27sgemm_blocktiling_1d_kernelILi64ELi64ELi8ELi8EEvPfS0_S0_iiiE8B_shared has been demoted
.global .align 1 .b8 $str[22] = {66, 77, 32, 42, 32, 66, 75, 32, 61, 61, 32, 98, 108, 111, 99, 107, 68, 105, 109, 46, 120};
.global .align 1 .b8 $str$1[27] = {47, 116, 109, 112, 47, 115, 97, 115, 115, 95, 99, 117, 95, 109, 53, 104, 97, 98, 106, 102, 114, 47, 107, 46, 99, 117};
.global .align 1 .b8 $str$2[22] = {66, 78, 32, 42, 32, 66, 75, 32, 61, 61, 32, 98, 108, 111, 99, 107, 68, 105, 109, 46, 120};

.visible .entry _Z27sgemm_blocktiling_1d_kernelILi64ELi64ELi8ELi8EEvPfS0_S0_iii(
	.param .u64 .ptr .align 1 _Z27sgemm_blocktiling_1d_kernelILi64ELi64ELi8ELi8EEvPfS0_S0_iii_param_0,
	.param .u64 .ptr .align 1 _Z27sgemm_blocktiling_1d_kernelILi64ELi64ELi8ELi8EEvPfS0_S0_iii_param_1,
	.param .u64 .ptr .align 1 _Z27sgemm_blocktiling_1d_kernelILi64ELi64ELi8ELi8EEvPfS0_S0_iii_param_2,
	.param .u32 _Z27sgemm_blocktiling_1d_kernelILi64ELi64ELi8ELi8EEvPfS0_S0_iii_param_3,
	.param .u32 _Z27sgemm_blocktiling_1d_kernelILi64ELi64ELi8ELi8EEvPfS0_S0_iii_param_4,
	.param .u32 _Z27sgemm_blocktiling_1d_kernelILi64ELi64ELi8ELi8EEvPfS0_S0_iii_param_5
)
{
	.reg .pred 	%p<30>;
	.reg .b32 	%r<77>;
	.reg .b32 	%f<179>;
	.reg .b64 	%rd<65>;
	// demoted variable
	.shared .align 4 .b8 _ZZ27sgemm_blocktiling_1d_kernelILi64ELi64ELi8ELi8EEvPfS0_S0_iiiE8A_shared[2048];
	// demoted variable
	.shared .align 4 .b8 _ZZ27sgemm_blocktiling_1d_kernelILi64ELi64ELi8ELi8EEvPfS0_S0_iiiE8B_shared[2048];
	ld.param.u64 	%rd11, [_Z27sgemm_blocktiling_1d_kernelILi64ELi64ELi8ELi8EEvPfS0_S0_iii_param_2];
	ld.param.u32 	%r21, [_Z27sgemm_blocktiling_1d_kernelILi64ELi64ELi8ELi8EEvPfS0_S0_iii_param_3];
	ld.param.u32 	%r22, [_Z27sgemm_blocktiling_1d_kernelILi64ELi64ELi8ELi8EEvPfS0_S0_iii_param_4];
	ld.param.u32 	%r23, [_Z27sgemm_blocktiling_1d_kernelILi64ELi64ELi8ELi8EEvPfS0_S0_iii_param_5];
	cvta.to.global.u64 	%rd1, %rd11;
	mov.u32 	%r24, %ctaid.y;
	mov.u32 	%r25, %ctaid.x;
	mov.u32 	%r1, %tid.x;
	and.b32  	%r2, %r1, 63;
	shl.b32 	%r3, %r24, 6;
	mul.lo.s32 	%r4, %r23, %r3;
	shl.b32 	%r5, %r25, 6;
	add.s32 	%r26, %r4, %r5;
	cvt.u64.u32 	%rd2, %r26;
	mov.u32 	%r27, %ntid.x;
	setp.eq.s32 	%p1, %r27, 512;
	@%p1 bra 	$L__BB0_2;
	mov.u64 	%rd12, $str;
	cvta.global.u64 	%rd13, %rd12;
	mov.u64 	%rd14, $str$1;
	cvta.global.u64 	%rd15, %rd14;
	mov.u64 	%rd16, __unnamed_1;
	cvta.global.u64 	%rd17, %rd16;
	{ // callseq 0, 0
	.param .b64 param0;
	st.param.b64 	[param0], %rd13;
	.param .b64 param1;
	st.param.b64 	[param1], %rd15;
	.param .b32 param2;
	st.param.b32 	[param2], 52;
	.param .b64 param3;
	st.param.b64 	[param3], %rd17;
	.param .b64 param4;
	st.param.b64 	[param4], 1;
	call.uni 
	__assertfail, 
	(
	param0, 
	param1, 
	param2, 
	param3, 
	param4
	);
	} // callseq 0
	mov.u64 	%rd18, $str$2;
	cvta.global.u64 	%rd19, %rd18;
	{ // callseq 1, 0
	.param .b64 param0;
	st.param.b64 	[param0], %rd19;
	.param .b64 param1;
	st.param.b64 	[param1], %rd15;
	.param .b32 param2;
	st.param.b32 	[param2], 53;
	.param .b64 param3;
	st.param.b64 	[param3], %rd17;
	.param .b64 param4;
	st.param.b64 	[param4], 1;
	call.uni 
	__assertfail, 
	(
	param0, 
	param1, 
	param2, 
	param3, 
	param4
	);
	} // callseq 1
$L__BB0_2:
	setp.eq.s32 	%p2, %r23, 0;
	mov.f32 	%f169, 0f00000000;
	mov.f32 	%f170, %f169;
	mov.f32 	%f171, %f169;
	mov.f32 	%f172, %f169;
	mov.f32 	%f173, %f169;
	mov.f32 	%f174, %f169;
	mov.f32 	%f175, %f169;
	mov.f32 	%f176, %f169;
	@%p2 bra 	$L__BB0_9;
	ld.param.u64 	%rd62, [_Z27sgemm_blocktiling_1d_kernelILi64ELi64ELi8ELi8EEvPfS0_S0_iii_param_1];
	ld.param.u64 	%rd61, [_Z27sgemm_blocktiling_1d_kernelILi64ELi64ELi8ELi8EEvPfS0_S0_iii_param_0];
	and.b32  	%r29, %r1, 7;
	shr.u32 	%r30, %r1, 3;
	mad.lo.s32 	%r31, %r23, %r30, %r29;
	shl.b32 	%r32, %r1, 2;
	mov.u32 	%r33, _ZZ27sgemm_blocktiling_1d_kernelILi64ELi64ELi8ELi8EEvPfS0_S0_iiiE8A_shared;
	add.s32 	%r6, %r33, %r32;
	shr.u32 	%r34, %r1, 6;
	mad.lo.s32 	%r35, %r22, %r34, %r2;
	shl.b32 	%r7, %r22, 3;
	mul.wide.u32 	%rd20, %r4, 4;
	mul.wide.u32 	%rd21, %r31, 4;
	add.s64 	%rd22, %rd20, %rd21;
	cvta.to.global.u64 	%rd23, %rd61;
	add.s64 	%rd64, %rd23, %rd22;
	mul.wide.u32 	%rd24, %r5, 4;
	mul.wide.u32 	%rd25, %r35, 4;
	add.s64 	%rd26, %rd24, %rd25;
	cvta.to.global.u64 	%rd27, %rd62;
	add.s64 	%rd63, %rd27, %rd26;
	add.s32 	%r75, %r35, %r5;
	add.s32 	%r36, %r30, %r3;
	mad.lo.s32 	%r74, %r23, %r36, %r29;
	mul.lo.s32 	%r10, %r23, %r22;
	mul.lo.s32 	%r11, %r23, %r21;
	mov.b32 	%r76, 0;
	mov.f32 	%f169, 0f00000000;
	mul.wide.s32 	%rd28, %r7, 4;
$L__BB0_4:
	setp.ge.u32 	%p3, %r74, %r11;
	mov.f32 	%f177, 0f00000000;
	@%p3 bra 	$L__BB0_6;
	ld.global.f32 	%f177, [%rd64];
$L__BB0_6:
	st.shared.f32 	[%r6], %f177;
	setp.ge.u32 	%p4, %r75, %r10;
	mov.f32 	%f178, 0f00000000;
	@%p4 bra 	$L__BB0_8;
	ld.global.f32 	%f178, [%rd63];
$L__BB0_8:
	mov.u32 	%r37, %tid.x;
	and.b32  	%r38, %r37, 960;
	or.b32  	%r39, %r38, %r2;
	shl.b32 	%r40, %r39, 2;
	mov.u32 	%r41, _ZZ27sgemm_blocktiling_1d_kernelILi64ELi64ELi8ELi8EEvPfS0_S0_iiiE8B_shared;
	add.s32 	%r42, %r41, %r40;
	st.shared.f32 	[%r42], %f178;
	bar.sync 	0;
	shl.b32 	%r43, %r2, 2;
	add.s32 	%r44, %r41, %r43;
	ld.shared.f32 	%f33, [%r44];
	shl.b32 	%r45, %r37, 2;
	and.b32  	%r46, %r45, 3840;
	mov.u32 	%r47, _ZZ27sgemm_blocktiling_1d_kernelILi64ELi64ELi8ELi8EEvPfS0_S0_iiiE8A_shared;
	add.s32 	%r48, %r47, %r46;
	ld.shared.f32 	%f34, [%r48];
	fma.rn.f32 	%f35, %f33, %f34, %f176;
	ld.shared.f32 	%f36, [%r48+32];
	fma.rn.f32 	%f37, %f33, %f36, %f175;
	ld.shared.f32 	%f38, [%r48+64];
	fma.rn.f32 	%f39, %f33, %f38, %f174;
	ld.shared.f32 	%f40, [%r48+96];
	fma.rn.f32 	%f41, %f33, %f40, %f173;
	ld.shared.f32 	%f42, [%r48+128];
	fma.rn.f32 	%f43, %f33, %f42, %f172;
	ld.shared.f32 	%f44, [%r48+160];
	fma.rn.f32 	%f45, %f33, %f44, %f171;
	ld.shared.f32 	%f46, [%r48+192];
	fma.rn.f32 	%f47, %f33, %f46, %f170;
	ld.shared.f32 	%f48, [%r48+224];
	fma.rn.f32 	%f49, %f33, %f48, %f169;
	ld.shared.f32 	%f50, [%r44+256];
	ld.shared.f32 	%f51, [%r48+4];
	fma.rn.f32 	%f52, %f50, %f51, %f35;
	ld.shared.f32 	%f53, [%r48+36];
	fma.rn.f32 	%f54, %f50, %f53, %f37;
	ld.shared.f32 	%f55, [%r48+68];
	fma.rn.f32 	%f56, %f50, %f55, %f39;
	ld.shared.f32 	%f57, [%r48+100];
	fma.rn.f32 	%f58, %f50, %f57, %f41;
	ld.shared.f32 	%f59, [%r48+132];
	fma.rn.f32 	%f60, %f50, %f59, %f43;
	ld.shared.f32 	%f61, [%r48+164];
	fma.rn.f32 	%f62, %f50, %f61, %f45;
	ld.shared.f32 	%f63, [%r48+196];
	fma.rn.f32 	%f64, %f50, %f63, %f47;
	ld.shared.f32 	%f65, [%r48+228];
	fma.rn.f32 	%f66, %f50, %f65, %f49;
	ld.shared.f32 	%f67, [%r44+512];
	ld.shared.f32 	%f68, [%r48+8];
	fma.rn.f32 	%f69, %f67, %f68, %f52;
	ld.shared.f32 	%f70, [%r48+40];
	fma.rn.f32 	%f71, %f67, %f70, %f54;
	ld.shared.f32 	%f72, [%r48+72];
	fma.rn.f32 	%f73, %f67, %f72, %f56;
	ld.shared.f32 	%f74, [%r48+104];
	fma.rn.f32 	%f75, %f67, %f74, %f58;
	ld.shared.f32 	%f76, [%r48+136];
	fma.rn.f32 	%f77, %f67, %f76, %f60;
	ld.shared.f32 	%f78, [%r48+168];
	fma.rn.f32 	%f79, %f67, %f78, %f62;
	ld.shared.f32 	%f80, [%r48+200];
	fma.rn.f32 	%f81, %f67, %f80, %f64;
	ld.shared.f32 	%f82, [%r48+232];
	fma.rn.f32 	%f83, %f67, %f82, %f66;
	ld.shared.f32 	%f84, [%r44+768];
	ld.shared.f32 	%f85, [%r48+12];
	fma.rn.f32 	%f86, %f84, %f85, %f69;
	ld.shared.f32 	%f87, [%r48+44];
	fma.rn.f32 	%f88, %f84, %f87, %f71;
	ld.shared.f32 	%f89, [%r48+76];
	fma.rn.f32 	%f90, %f84, %f89, %f73;
	ld.shared.f32 	%f91, [%r48+108];
	fma.rn.f32 	%f92, %f84, %f91, %f75;
	ld.shared.f32 	%f93, [%r48+140];
	fma.rn.f32 	%f94, %f84, %f93, %f77;
	ld.shared.f32 	%f95, [%r48+172];
	fma.rn.f32 	%f96, %f84, %f95, %f79;
	ld.shared.f32 	%f97, [%r48+204];
	fma.rn.f32 	%f98, %f84, %f97, %f81;
	ld.shared.f32 	%f99, [%r48+236];
	fma.rn.f32 	%f100, %f84, %f99, %f83;
	ld.shared.f32 	%f101, [%r44+1024];
	ld.shared.f32 	%f102, [%r48+16];
	fma.rn.f32 	%f103, %f101, %f102, %f86;
	ld.shared.f32 	%f104, [%r48+48];
	fma.rn.f32 	%f105, %f101, %f104, %f88;
	ld.shared.f32 	%f106, [%r48+80];
	fma.rn.f32 	%f107, %f101, %f106, %f90;
	ld.shared.f32 	%f108, [%r48+112];
	fma.rn.f32 	%f109, %f101, %f108, %f92;
	ld.shared.f32 	%f110, [%r48+144];
	fma.rn.f32 	%f111, %f101, %f110, %f94;
	ld.shared.f32 	%f112, [%r48+176];
	fma.rn.f32 	%f113, %f101, %f112, %f96;
	ld.shared.f32 	%f114, [%r48+208];
	fma.rn.f32 	%f115, %f101, %f114, %f98;
	ld.shared.f32 	%f116, [%r48+240];
	fma.rn.f32 	%f117, %f101, %f116, %f100;
	ld.shared.f32 	%f118, [%r44+1280];
	ld.shared.f32 	%f119, [%r48+20];
	fma.rn.f32 	%f120, %f118, %f119, %f103;
	ld.shared.f32 	%f121, [%r48+52];
	fma.rn.f32 	%f122, %f118, %f121, %f105;
	ld.shared.f32 	%f123, [%r48+84];
	fma.rn.f32 	%f124, %f118, %f123, %f107;
	ld.shared.f32 	%f125, [%r48+116];
	fma.rn.f32 	%f126, %f118, %f125, %f109;
	ld.shared.f32 	%f127, [%r48+148];
	fma.rn.f32 	%f128, %f118, %f127, %f111;
	ld.shared.f32 	%f129, [%r48+180];
	fma.rn.f32 	%f130, %f118, %f129, %f113;
	ld.shared.f32 	%f131, [%r48+212];
	fma.rn.f32 	%f132, %f118, %f131, %f115;
	ld.shared.f32 	%f133, [%r48+244];
	fma.rn.f32 	%f134, %f118, %f133, %f117;
	ld.shared.f32 	%f135, [%r44+1536];
	ld.shared.f32 	%f136, [%r48+24];
	fma.rn.f32 	%f137, %f135, %f136, %f120;
	ld.shared.f32 	%f138, [%r48+56];
	fma.rn.f32 	%f139, %f135, %f138, %f122;
	ld.shared.f32 	%f140, [%r48+88];
	fma.rn.f32 	%f141, %f135, %f140, %f124;
	ld.shared.f32 	%f142, [%r48+120];
	fma.rn.f32 	%f143, %f135, %f142, %f126;
	ld.shared.f32 	%f144, [%r48+152];
	fma.rn.f32 	%f145, %f135, %f144, %f128;
	ld.shared.f32 	%f146, [%r48+184];
	fma.rn.f32 	%f147, %f135, %f146, %f130;
	ld.shared.f32 	%f148, [%r48+216];
	fma.rn.f32 	%f149, %f135, %f148, %f132;
	ld.shared.f32 	%f150, [%r48+248];
	fma.rn.f32 	%f151, %f135, %f150, %f134;
	ld.shared.f32 	%f152, [%r44+1792];
	ld.shared.f32 	%f153, [%r48+28];
	fma.rn.f32 	%f176, %f152, %f153, %f137;
	ld.shared.f32 	%f154, [%r48+60];
	fma.rn.f32 	%f175, %f152, %f154, %f139;
	ld.shared.f32 	%f155, [%r48+92];
	fma.rn.f32 	%f174, %f152, %f155, %f141;
	ld.shared.f32 	%f156, [%r48+124];
	fma.rn.f32 	%f173, %f152, %f156, %f143;
	ld.shared.f32 	%f157, [%r48+156];
	fma.rn.f32 	%f172, %f152, %f157, %f145;
	ld.shared.f32 	%f158, [%r48+188];
	fma.rn.f32 	%f171, %f152, %f158, %f147;
	ld.shared.f32 	%f159, [%r48+220];
	fma.rn.f32 	%f170, %f152, %f159, %f149;
	ld.shared.f32 	%f160, [%r48+252];
	fma.rn.f32 	%f169, %f152, %f160, %f151;
	bar.sync 	0;
	add.s32 	%r76, %r76, 8;
	add.s64 	%rd64, %rd64, 32;
	add.s64 	%rd63, %rd63, %rd28;
	add.s32 	%r75, %r75, %r7;
	add.s32 	%r74, %r74, 8;
	setp.lt.u32 	%p5, %r76, %r23;
	@%p5 bra 	$L__BB0_4;
$L__BB0_9:
	mov.u32 	%r49, %tid.x;
	shr.u32 	%r50, %r49, 3;
	and.b32  	%r12, %r50, 120;
	add.s32 	%r13, %r12, %r3;
	add.s32 	%r14, %r5, %r2;
	setp.lt.u32 	%p6, %r14, %r22;
	setp.lt.u32 	%p7, %r13, %r21;
	and.pred  	%p8, %p7, %p6;
	@%p8 bra 	$L__BB0_10;
	bra.uni 	$L__BB0_11;
$L__BB0_10:
	mad.lo.s32 	%r52, %r12, %r22, %r2;
	cvt.u64.u32 	%rd29, %r52;
	add.s64 	%rd30, %rd29, %rd2;
	shl.b64 	%rd31, %rd30, 2;
	add.s64 	%rd32, %rd1, %rd31;
	st.global.f32 	[%rd32], %f176;
$L__BB0_11:
	setp.ge.u32 	%p9, %r14, %r22;
	add.s32 	%r53, %r13, 1;
	setp.ge.u32 	%p10, %r53, %r21;
	or.pred  	%p11, %p10, %p9;
	@%p11 bra 	$L__BB0_13;
	mad.lo.s32 	%r54, %r22, %r12, %r22;
	add.s32 	%r55, %r54, %r2;
	cvt.u64.u32 	%rd33, %r55;
	add.s64 	%rd34, %rd33, %rd2;
	shl.b64 	%rd35, %rd34, 2;
	add.s64 	%rd36, %rd1, %rd35;
	st.global.f32 	[%rd36], %f175;
$L__BB0_13:
	setp.ge.u32 	%p12, %r14, %r22;
	add.s32 	%r56, %r13, 2;
	setp.ge.u32 	%p13, %r56, %r21;
	or.pred  	%p14, %p13, %p12;
	@%p14 bra 	$L__BB0_15;
	add.s32 	%r57, %r12, 2;
	mad.lo.s32 	%r58, %r57, %r22, %r2;
	cvt.u64.u32 	%rd37, %r58;
	add.s64 	%rd38, %rd37, %rd2;
	shl.b64 	%rd39, %rd38, 2;
	add.s64 	%rd40, %rd1, %rd39;
	st.global.f32 	[%rd40], %f174;
$L__BB0_15:
	setp.ge.u32 	%p15, %r14, %r22;
	add.s32 	%r59, %r13, 3;
	setp.ge.u32 	%p16, %r59, %r21;
	or.pred  	%p17, %p16, %p15;
	@%p17 bra 	$L__BB0_17;
	add.s32 	%r60, %r12, 3;
	mad.lo.s32 	%r61, %r60, %r22, %r2;
	cvt.u64.u32 	%rd41, %r61;
	add.s64 	%rd42, %rd41, %rd2;
	shl.b64 	%rd43, %rd42, 2;
	add.s64 	%rd44, %rd1, %rd43;
	st.global.f32 	[%rd44], %f173;
$L__BB0_17:
	setp.ge.u32 	%p18, %r14, %r22;
	add.s32 	%r62, %r13, 4;
	setp.ge.u32 	%p19, %r62, %r21;
	or.pred  	%p20, %p19, %p18;
	@%p20 bra 	$L__BB0_19;
	add.s32 	%r63, %r12, 4;
	mad.lo.s32 	%r64, %r63, %r22, %r2;
	cvt.u64.u32 	%rd45, %r64;
	add.s64 	%rd46, %rd45, %rd2;
	shl.b64 	%rd47, %rd46, 2;
	add.s64 	%rd48, %rd1, %rd47;
	st.global.f32 	[%rd48], %f172;
$L__BB0_19:
	setp.ge.u32 	%p21, %r14, %r22;
	add.s32 	%r65, %r13, 5;
	setp.ge.u32 	%p22, %r65, %r21;
	or.pred  	%p23, %p22, %p21;
	@%p23 bra 	$L__BB0_21;
	add.s32 	%r66, %r12, 5;
	mad.lo.s32 	%r67, %r66, %r22, %r2;
	cvt.u64.u32 	%rd49, %r67;
	add.s64 	%rd50, %rd49, %rd2;
	shl.b64 	%rd51, %rd50, 2;
	add.s64 	%rd52, %rd1, %rd51;
	st.global.f32 	[%rd52], %f171;
$L__BB0_21:
	setp.ge.u32 	%p24, %r14, %r22;
	add.s32 	%r68, %r13, 6;
	setp.ge.u32 	%p25, %r68, %r21;
	or.pred  	%p26, %p25, %p24;
	@%p26 bra 	$L__BB0_23;
	add.s32 	%r69, %r12, 6;
	mad.lo.s32 	%r70, %r69, %r22, %r2;
	cvt.u64.u32 	%rd53, %r70;
	add.s64 	%rd54, %rd53, %rd2;
	shl.b64 	%rd55, %rd54, 2;
	add.s64 	%rd56, %rd1, %rd55;
	st.global.f32 	[%rd56], %f170;
$L__BB0_23:
	setp.ge.u32 	%p27, %r14, %r22;
	add.s32 	%r71, %r13, 7;
	setp.ge.u32 	%p28, %r71, %r21;
	or.pred  	%p29, %p28, %p27;
	@%p29 bra 	$L__BB0_25;
	add.s32 	%r72, %r12, 7;
	mad.lo.s32 	%r73, %r72, %r22, %r2;
	cvt.u64.u32 	%rd57, %r73;
	add.s64 	%rd58, %rd57, %rd2;
	shl.b64 	%rd59, %rd58, 2;
	add.s64 	%rd60, %rd1, %rd59;
	st.global.f32 	[%rd60], %f169;
$L__BB0_25:
	ret;

}


// ===== COMPILED SASS (sm_100) =====

	.target	sm_100

	.elftype	@"ET_EXEC"


//--------------------- .note.nv.tkinfo           --------------------------
	.section	.note.nv.tkinfo,"",@"SHT_NOTE"
	.sectionflags	@"SHF_NOTE_NV_TKINFO"
	.tkinfo
        /*0018*/ 	.word	0x00000002
        /*0030*/ 	.string	""
        /*0030*/ 	.string	"ptxas"
        /*0030*/ 	.string	"Cuda compilation tools, release 13.0, V13.0.88"
        /*0030*/ 	.string	"Build cuda_13.0.r13.0/compiler.36424714_0"
        /*0030*/ 	.string	"-arch sm_100 -m 64 "



//--------------------- .note.nv.cuinfo           --------------------------
	.section	.note.nv.cuinfo,"",@"SHT_NOTE"
	.sectionflags	@"SHF_NOTE_NV_CUINFO"
        /*0018*/ 	.short	0x0002
        /*001a*/ 	.short	0x0064
        /*001c*/ 	.short	0x0082
	.zero		2


//--------------------- .nv.info                  --------------------------
	.section	.nv.info,"",@"SHT_CUDA_INFO"
	.align	4


	//----- nvinfo : EIATTR_REGCOUNT
	.align		4
        /*0000*/ 	.byte	0x04, 0x2f
        /*0002*/ 	.short	(.L_5 - .L_4)
	.align		4
.L_4:
        /*0004*/ 	.word	index@(_Z27sgemm_blocktiling_1d_kernelILi64ELi64ELi8ELi8EEvPfS0_S0_iii)
        /*0008*/ 	.word	0x00000036


	//----- nvinfo : EIATTR_FRAME_SIZE
	.align		4
.L_5:
        /*000c*/ 	.byte	0x04, 0x11
        /*000e*/ 	.short	(.L_7 - .L_6)
	.align		4
.L_6:
        /*0010*/ 	.word	index@(_Z27sgemm_blocktiling_1d_kernelILi64ELi64ELi8ELi8EEvPfS0_S0_iii)
        /*0014*/ 	.word	0x00000000


	//----- nvinfo : EIATTR_MIN_STACK_SIZE
	.align		4
.L_7:
        /*0018*/ 	.byte	0x04, 0x12
        /*001a*/ 	.short	(.L_9 - .L_8)
	.align		4
.L_8:
        /*001c*/ 	.word	index@(_Z27sgemm_blocktiling_1d_kernelILi64ELi64ELi8ELi8EEvPfS0_S0_iii)
        /*0020*/ 	.word	0x00000000
.L_9:


//--------------------- .nv.compat                --------------------------
	.section	.nv.compat,"",@"SHT_CUDA_COMPAT_INFO"
	.align	4
        /*0000*/ 	.byte	0x02, 0x09, 0x00, 0x00, 0x02, 0x02, 0x01, 0x00, 0x02, 0x05, 0x05, 0x00, 0x03, 0x07, 0x01, 0x01
        /*0010*/ 	.byte	0x02, 0x03, 0x00, 0x00, 0x02, 0x06, 0x01, 0x00, 0x04, 0x0b, 0x08, 0x00, 0x09, 0x00, 0x00, 0x00
        /*0020*/ 	.byte	0x00, 0x00, 0x00, 0x00


//--------------------- .nv.info._Z27sgemm_blocktiling_1d_kernelILi64ELi64ELi8ELi8EEvPfS0_S0_iii --------------------------
	.section	.nv.info._Z27sgemm_blocktiling_1d_kernelILi64ELi64ELi8ELi8EEvPfS0_S0_iii,"",@"SHT_CUDA_INFO"
	.sectionflags	@""
	.align	4


	//----- nvinfo : EIATTR_CUDA_API_VERSION
	.align		4
        /*0000*/ 	.byte	0x04, 0x37
        /*0002*/ 	.short	(.L_11 - .L_10)
.L_10:
        /*0004*/ 	.word	0x00000082


	//----- nvinfo : EIATTR_KPARAM_INFO
	.align		4
.L_11:
        /*0008*/ 	.byte	0x04, 0x17
        /*000a*/ 	.short	(.L_13 - .L_12)
.L_12:
        /*000c*/ 	.word	0x00000000
        /*0010*/ 	.short	0x0005
        /*0012*/ 	.short	0x0020
        /*0014*/ 	.byte	0x00, 0xf0, 0x11, 0x00


	//----- nvinfo : EIATTR_KPARAM_INFO
	.align		4
.L_13:
        /*0018*/ 	.byte	0x04, 0x17
        /*001a*/ 	.short	(.L_15 - .L_14)
.L_14:
        /*001c*/ 	.word	0x00000000
        /*0020*/ 	.short	0x0004
        /*0022*/ 	.short	0x001c
        /*0024*/ 	.byte	0x00, 0xf0, 0x11, 0x00


	//----- nvinfo : EIATTR_KPARAM_INFO
	.align		4
.L_15:
        /*0028*/ 	.byte	0x04, 0x17
        /*002a*/ 	.short	(.L_17 - .L_16)
.L_16:
        /*002c*/ 	.word	0x00000000
        /*0030*/ 	.short	0x0003
        /*0032*/ 	.short	0x0018
        /*0034*/ 	.byte	0x00, 0xf0, 0x11, 0x00


	//----- nvinfo : EIATTR_KPARAM_INFO
	.align		4
.L_17:
        /*0038*/ 	.byte	0x04, 0x17
        /*003a*/ 	.short	(.L_19 - .L_18)
.L_18:
        /*003c*/ 	.word	0x00000000
        /*0040*/ 	.short	0x0002
        /*0042*/ 	.short	0x0010
        /*0044*/ 	.byte	0x00, 0xf5, 0x21, 0x00


	//----- nvinfo : EIATTR_KPARAM_INFO
	.align		4
.L_19:
        /*0048*/ 	.byte	0x04, 0x17
        /*004a*/ 	.short	(.L_21 - .L_20)
.L_20:
        /*004c*/ 	.word	0x00000000
        /*0050*/ 	.short	0x0001
        /*0052*/ 	.short	0x0008
        /*0054*/ 	.byte	0x00, 0xf5, 0x21, 0x00


	//----- nvinfo : EIATTR_KPARAM_INFO
	.align		4
.L_21:
        /*0058*/ 	.byte	0x04, 0x17
        /*005a*/ 	.short	(.L_23 - .L_22)
.L_22:
        /*005c*/ 	.word	0x00000000
        /*0060*/ 	.short	0x0000
        /*0062*/ 	.short	0x0000
        /*0064*/ 	.byte	0x00, 0xf5, 0x21, 0x00


	//----- nvinfo : EIATTR_SPARSE_MMA_MASK
	.align		4
.L_23:
        /*0068*/ 	.byte	0x03, 0x50
        /*006a*/ 	.short	0x0000


	//----- nvinfo : EIATTR_MAXREG_COUNT
	.align		4
        /*006c*/ 	.byte	0x03, 0x1b
        /*006e*/ 	.short	0x00ff


	//----- nvinfo : EIATTR_NUM_BARRIERS
	.align		4
        /*0070*/ 	.byte	0x02, 0x4c
        /*0072*/ 	.byte	0x01
	.zero		1


	//----- nvinfo : EIATTR_EXTERNS
	.align		4
        /*0074*/ 	.byte	0x04, 0x0f
        /*0076*/ 	.short	(.L_25 - .L_24)


	//   ....[0]....
	.align		4
.L_24:
        /*0078*/ 	.word	index@(__assertfail)


	//----- nvinfo : EIATTR_MERCURY_ISA_VERSION
	.align		4
.L_25:
        /*007c*/ 	.byte	0x03, 0x5f
        /*007e*/ 	.short	0x0101


	//----- nvinfo : EIATTR_VRC_CTA_INIT_COUNT
	.align		4
        /*0080*/ 	.byte	0x02, 0x4a
	.zero		1
	.zero		1


	//----- nvinfo : EIATTR_SYSCALL_OFFSETS
	.align		4
        /*0084*/ 	.byte	0x04, 0x46
        /*0086*/ 	.short	(.L_27 - .L_26)


	//   ....[0]....
.L_26:
        /*0088*/ 	.word	0x000001e0


	//   ....[1]....
        /*008c*/ 	.word	0x000002d0


	//----- nvinfo : EIATTR_EXIT_INSTR_OFFSETS
	.align		4
.L_27:
        /*0090*/ 	.byte	0x04, 0x1c
        /*0092*/ 	.short	(.L_29 - .L_28)


	//   ....[0]....
.L_28:
        /*0094*/ 	.word	0x000012c0


	//   ....[1]....
        /*0098*/ 	.word	0x00001350


	//----- nvinfo : EIATTR_CRS_STACK_SIZE
	.align		4
.L_29:
        /*009c*/ 	.byte	0x04, 0x1e
        /*009e*/ 	.short	(.L_31 - .L_30)
.L_30:
        /*00a0*/ 	.word	0x00000000


	//----- nvinfo : EIATTR_CBANK_PARAM_SIZE
	.align		4
.L_31:
        /*00a4*/ 	.byte	0x03, 0x19
        /*00a6*/ 	.short	0x0024


	//----- nvinfo : EIATTR_PARAM_CBANK
	.align		4
        /*00a8*/ 	.byte	0x04, 0x0a
        /*00aa*/ 	.short	(.L_33 - .L_32)
	.align		4
.L_32:
        /*00ac*/ 	.word	index@(.nv.constant0._Z27sgemm_blocktiling_1d_kernelILi64ELi64ELi8ELi8EEvPfS0_S0_iii)
        /*00b0*/ 	.short	0x0380
        /*00b2*/ 	.short	0x0024


	//----- nvinfo : EIATTR_SW_WAR
	.align		4
.L_33:
        /*00b4*/ 	.byte	0x04, 0x36
        /*00b6*/ 	.short	(.L_35 - .L_34)
.L_34:
        /*00b8*/ 	.word	0x00000008
.L_35:


//--------------------- .nv.callgraph             --------------------------
	.section	.nv.callgraph,"",@"SHT_CUDA_CALLGRAPH"
	.align	4
	.sectionentsize	8
	.align		4
        /*0000*/ 	.word	0x00000000
	.align		4
        /*0004*/ 	.word	0xffffffff
	.align		4
        /*0008*/ 	.word	index@(_Z27sgemm_blocktiling_1d_kernelILi64ELi64ELi8ELi8EEvPfS0_S0_iii)
	.align		4
        /*000c*/ 	.word	index@(__assertfail)
	.align		4
        /*0010*/ 	.word	0x00000000
	.align		4
        /*0014*/ 	.word	0xfffffffe
	.align		4
        /*0018*/ 	.word	0x00000000
	.align		4
        /*001c*/ 	.word	0xfffffffd
	.align		4
        /*0020*/ 	.word	0x00000000
	.align		4
        /*0024*/ 	.word	0xfffffffc


//--------------------- .nv.constant4             --------------------------
	.section	.nv.constant4,"a",@progbits
	.align	8
	.align		8
.nv.constant4:
        /*0000*/ 	.dword	__assertfail
	.align		8
        /*0008*/ 	.dword	__unnamed_1
	.align		8
        /*0010*/ 	.dword	$str
	.align		8
        /*0018*/ 	.dword	$str$1
	.align		8
        /*0020*/ 	.dword	$str$2


//--------------------- .text._Z27sgemm_blocktiling_1d_kernelILi64ELi64ELi8ELi8EEvPfS0_S0_iii --------------------------
	.section	.text._Z27sgemm_blocktiling_1d_kernelILi64ELi64ELi8ELi8EEvPfS0_S0_iii,"ax",@progbits
	.align	128
        .global         _Z27sgemm_blocktiling_1d_kernelILi64ELi64ELi8ELi8EEvPfS0_S0_iii
        .type           _Z27sgemm_blocktiling_1d_kernelILi64ELi64ELi8ELi8EEvPfS0_S0_iii,@function
        .size           _Z27sgemm_blocktiling_1d_kernelILi64ELi64ELi8ELi8EEvPfS0_S0_iii,(.L_x_17 - _Z27sgemm_blocktiling_1d_kernelILi64ELi64ELi8ELi8EEvPfS0_S0_iii)
        .other          _Z27sgemm_blocktiling_1d_kernelILi64ELi64ELi8ELi8EEvPfS0_S0_iii,@"STO_CUDA_ENTRY STV_DEFAULT"
_Z27sgemm_blocktiling_1d_kernelILi64ELi64ELi8ELi8EEvPfS0_S0_iii:
.text._Z27sgemm_blocktiling_1d_kernelILi64ELi64ELi8ELi8EEvPfS0_S0_iii:
[----:B------:R-:W0:Y:S01]  /*0000*/  LDC R1, c[0x0][0x37c] ;  /* 0x0000df00ff017b82 */ /* 0x000e220000000800 */
[----:B------:R-:W1:Y:S07]  /*0010*/  S2R R2, SR_CTAID.X ;  /* 0x0000000000027919 */ /* 0x000e6e0000002500 */
[----:B------:R-:W2:Y:S01]  /*0020*/  S2UR UR38, SR_CTAID.Y ;  /* 0x00000000002679c3 */ /* 0x000ea20000002600 */
[----:B------:R-:W3:Y:S01]  /*0030*/  LDCU UR4, c[0x0][0x360] ;  /* 0x00006c00ff0477ac */ /* 0x000ee20008000800 */
[----:B------:R-:W4:Y:S01]  /*0040*/  S2R R42, SR_TID.X ;  /* 0x00000000002a7919 */ /* 0x000f220000002100 */
[----:B------:R-:W0:Y:S05]  /*0050*/  LDCU.64 UR36, c[0x0][0x358] ;  /* 0x00006b00ff2477ac */ /* 0x000e2a0008000a00 */
[----:B------:R-:W5:Y:S01]  /*0060*/  LDC R19, c[0x0][0x3a0] ;  /* 0x0000e800ff137b82 */ /* 0x000f620000000800 */
[----:B------:R-:W0:Y:S01]  /*0070*/  LDCU UR39, c[0x0][0x3a0] ;  /* 0x00007400ff2777ac */ /* 0x000e220008000800 */
[----:B---3--:R-:W-:-:S02]  /*0080*/  UISETP.NE.AND UP0, UPT, UR4, 0x200, UPT ;  /* 0x000002000400788c */ /* 0x008fc4000bf05270 */
[----:B--2---:R-:W-:Y:S01]  /*0090*/  USHF.L.U32 UR38, UR38, 0x6, URZ ;  /* 0x0000000626267899 */ /* 0x004fe200080006ff */
[----:B-1----:R-:W-:-:S05]  /*00a0*/  SHF.L.U32 R2, R2, 0x6, RZ ;  /* 0x0000000602027819 */ /* 0x002fca00000006ff */
[----:B-----5:R-:W-:Y:S01]  /*00b0*/  IMAD R19, R19, UR38, RZ ;  /* 0x0000002613137c24 */ /* 0x020fe2000f8e02ff */
[----:B----4-:R-:W-:-:S04]  /*00c0*/  LOP3.LUT R18, R42, 0x3f, RZ, 0xc0, !PT ;  /* 0x0000003f2a127812 */ /* 0x010fc800078ec0ff */
[----:B------:R-:W-:Y:S01]  /*00d0*/  IADD3 R16, PT, PT, R19, R2, RZ ;  /* 0x0000000213107210 */ /* 0x000fe20007ffe0ff */
[----:B0-----:R-:W-:Y:S06]  /*00e0*/  BRA.U !UP0, `(.L_x_0) ;  /* 0x00000001087c7547 */ /* 0x001fec000b800000 */
[----:B------:R-:W-:Y:S01]  /*00f0*/  MOV R17, 0x0 ;  /* 0x0000000000117802 */ /* 0x000fe20000000f00 */
[----:B------:R-:W0:Y:S01]  /*0100*/  LDCU.64 UR4, c[0x4][0x10] ;  /* 0x01000200ff0477ac */ /* 0x000e220008000a00 */
[----:B------:R-:W-:Y:S02]  /*0110*/  HFMA2 R12, -RZ, RZ, 0, 5.9604644775390625e-08 ;  /* 0x00000001ff0c7431 */ /* 0x000fe400000001ff */
[----:B------:R-:W-:Y:S01]  /*0120*/  IMAD.MOV.U32 R8, RZ, RZ, 0x34 ;  /* 0x00000034ff087424 */ /* 0x000fe200078e00ff */
[----:B------:R1:W2:Y:S01]  /*0130*/  LDC.64 R14, c[0x4][R17] ;  /* 0x01000000110e7b82 */ /* 0x0002a20000000a00 */
[----:B------:R-:W3:Y:S01]  /*0140*/  LDCU.64 UR6, c[0x4][0x18] ;  /* 0x01000300ff0677ac */ /* 0x000ee20008000a00 */
[----:B------:R-:W-:Y:S01]  /*0150*/  MOV R13, RZ ;  /* 0x000000ff000d7202 */ /* 0x000fe20000000f00 */
[----:B------:R-:W4:Y:S01]  /*0160*/  LDCU.64 UR8, c[0x4][0x8] ;  /* 0x01000100ff0877ac */ /* 0x000f220008000a00 */
[----:B0-----:R-:W-:Y:S01]  /*0170*/  IMAD.U32 R4, RZ, RZ, UR4 ;  /* 0x00000004ff047e24 */ /* 0x001fe2000f8e00ff */
[----:B------:R-:W-:-:S02]  /*0180*/  MOV R5, UR5 ;  /* 0x0000000500057c02 */ /* 0x000fc40008000f00 */
[----:B---3--:R-:W-:Y:S01]  /*0190*/  MOV R6, UR6 ;  /* 0x0000000600067c02 */ /* 0x008fe20008000f00 */
[----:B------:R-:W-:Y:S01]  /*01a0*/  IMAD.U32 R7, RZ, RZ, UR7 ;  /* 0x00000007ff077e24 */ /* 0x000fe2000f8e00ff */
[----:B----4-:R-:W-:Y:S02]  /*01b0*/  MOV R10, UR8 ;  /* 0x00000008000a7c02 */ /* 0x010fe40008000f00 */
[----:B-1----:R-:W-:-:S07]  /*01c0*/  MOV R11, UR9 ;  /* 0x00000009000b7c02 */ /* 0x002fce0008000f00 */
[----:B------:R-:W-:-:S07]  /*01d0*/  LEPC R20, `(.L_x_1) ;  /* 0x000000001014794e */ /* 0x000fce0000000000 */
[----:B--2---:R-:W-:Y:S05]  /*01e0*/  CALL.ABS.NOINC R14 ;  /* 0x000000000e007343 */ /* 0x004fea0003c00000 */
.L_x_1:
[----:B------:R0:W1:Y:S01]  /*01f0*/  LDC.64 R14, c[0x4][R17] ;  /* 0x01000000110e7b82 */ /* 0x0000620000000a00 */
[----:B------:R-:W2:Y:S01]  /*0200*/  LDCU.64 UR4, c[0x4][0x20] ;  /* 0x01000400ff0477ac */ /* 0x000ea20008000a00 */
[----:B------:R-:W-:Y:S02]  /*0210*/  HFMA2 R12, -RZ, RZ, 0, 5.9604644775390625e-08 ;  /* 0x00000001ff0c7431 */ /* 0x000fe400000001ff */
[----:B------:R-:W-:Y:S01]  /*0220*/  IMAD.MOV.U32 R8, RZ, RZ, 0x35 ;  /* 0x00000035ff087424 */ /* 0x000fe200078e00ff */
[----:B------:R-:W-:Y:S01]  /*0230*/  MOV R13, RZ ;  /* 0x000000ff000d7202 */ /* 0x000fe20000000f00 */
[----:B------:R-:W3:Y:S01]  /*0240*/  LDCU.64 UR6, c[0x4][0x18] ;  /* 0x01000300ff0677ac */ /* 0x000ee20008000a00 */
[----:B------:R-:W4:Y:S01]  /*0250*/  LDCU.64 UR8, c[0x4][0x8] ;  /* 0x01000100ff0877ac */ /* 0x000f220008000a00 */
[----:B--2---:R-:W-:Y:S01]  /*0260*/  IMAD.U32 R4, RZ, RZ, UR4 ;  /* 0x00000004ff047e24 */ /* 0x004fe2000f8e00ff */
[----:B------:R-:W-:Y:S02]  /*0270*/  MOV R5, UR5 ;  /* 0x0000000500057c02 */ /* 0x000fe40008000f00 */
[----:B---3--:R-:W-:Y:S01]  /*0280*/  MOV R6, UR6 ;  /* 0x0000000600067c02 */ /* 0x008fe20008000f00 */
[----:B------:R-:W-:Y:S01]  /*0290*/  IMAD.U32 R7, RZ, RZ, UR7 ;  /* 0x00000007ff077e24 */ /* 0x000fe2000f8e00ff */
[----:B----4-:R-:W-:-:S02]  /*02a0*/  MOV R10, UR8 ;  /* 0x00000008000a7c02 */ /* 0x010fc40008000f00 */
[----:B0-----:R-:W-:-:S07]  /*02b0*/  MOV R11, UR9 ;  /* 0x00000009000b7c02 */ /* 0x001fce0008000f00 */
[----:B------:R-:W-:-:S07]  /*02c0*/  LEPC R20, `(.L_x_0) ;  /* 0x000000001014794e */ /* 0x000fce0000000000 */
[----:B-1----:R-:W-:Y:S05]  /*02d0*/  CALL.ABS.NOINC R14 ;  /* 0x000000000e007343 */ /* 0x002fea0003c00000 */
.L_x_0:
[----:B------:R-:W0:Y:S01]  /*02e0*/  LDCU UR8, c[0x0][0x3a0] ;  /* 0x00007400ff0877ac */ /* 0x000e220008000800 */
[----:B------:R-:W-:Y:S02]  /*02f0*/  HFMA2 R51, -RZ, RZ, 0, 0 ;  /* 0x00000000ff337431 */ /* 0x000fe400000001ff */
[----:B------:R-:W-:Y:S02]  /*0300*/  IMAD.MOV.U32 R35, RZ, RZ, RZ ;  /* 0x000000ffff237224 */ /* 0x000fe400078e00ff */
[----:B------:R-:W-:Y:S01]  /*0310*/  HFMA2 R29, -RZ, RZ, 0, 0 ;  /* 0x00000000ff1d7431 */ /* 0x000fe200000001ff */
[----:B------:R-:W-:Y:S01]  /*0320*/  MOV R32, RZ ;  /* 0x000000ff00207202 */ /* 0x000fe20000000f00 */
[----:B------:R-:W-:Y:S02]  /*0330*/  HFMA2 R30, -RZ, RZ, 0, 0 ;  /* 0x00000000ff1e7431 */ /* 0x000fe400000001ff */
[----:B------:R-:W-:Y:S01]  /*0340*/  IMAD.MOV.U32 R47, RZ, RZ, RZ ;  /* 0x000000ffff2f7224 */ /* 0x000fe200078e00ff */
[----:B------:R-:W-:Y:S01]  /*0350*/  MOV R45, RZ ;  /* 0x000000ff002d7202 */ /* 0x000fe20000000f00 */
[----:B------:R-:W-:Y:S01]  /*0360*/  IMAD.MOV.U32 R43, RZ, RZ, RZ ;  /* 0x000000ffff2b7224 */ /* 0x000fe200078e00ff */
[----:B0-----:R-:W-:-:S09]  /*0370*/  UISETP.NE.AND UP0, UPT, UR8, URZ, UPT ;  /* 0x000000ff0800728c */ /* 0x001fd2000bf05270 */
[----:B------:R-:W-:Y:S05]  /*0380*/  BRA.U !UP0, `(.L_x_2) ;  /* 0x0000000908447547 */ /* 0x000fea000b800000 */
[----:B------:R-:W0:Y:S01]  /*0390*/  S2R R12, SR_TID.X ;  /* 0x00000000000c7919 */ /* 0x000e220000002100 */
[----:B------:R-:W1:Y:S01]  /*03a0*/  LDC.64 R38, c[0x0][0x398] ;  /* 0x0000e600ff267b82 */ /* 0x000e620000000a00 */
[----:B------:R-:W-:Y:S01]  /*03b0*/  LOP3.LUT R37, R42, 0x7, RZ, 0xc0, !PT ;  /* 0x000000072a257812 */ /* 0x000fe200078ec0ff */
[----:B------:R-:W2:Y:S01]  /*03c0*/  LDCU.128 UR4, c[0x0][0x380] ;  /* 0x00007000ff0477ac */ /* 0x000ea20008000c00 */
[----:B------:R-:W3:Y:S01]  /*03d0*/  S2R R10, SR_CgaCtaId ;  /* 0x00000000000a7919 */ /* 0x000ee20000008800 */
[--C-:B------:R-:W-:Y:S02]  /*03e0*/  SHF.R.U32.HI R0, RZ, 0x3, R42.reuse ;  /* 0x00000003ff007819 */ /* 0x100fe4000001162a */
[----:B------:R-:W-:Y:S02]  /*03f0*/  SHF.R.U32.HI R9, RZ, 0x6, R42 ;  /* 0x00000006ff097819 */ /* 0x000fe4000001162a */
[----:B------:R-:W-:Y:S01]  /*0400*/  MOV R3, 0x400 ;  /* 0x0000040000037802 */ /* 0x000fe20000000f00 */
[C---:B------:R-:W-:Y:S01]  /*0410*/  IMAD R4, R0.reuse, UR8, R37 ;  /* 0x0000000800047c24 */ /* 0x040fe2000f8e0225 */
[----:B------:R-:W-:Y:S01]  /*0420*/  MOV R36, RZ ;  /* 0x000000ff00247202 */ /* 0x000fe20000000f00 */
[----:B------:R-:W-:Y:S01]  /*0430*/  VIADD R0, R0, UR38 ;  /* 0x0000002600007c36 */ /* 0x000fe20008000000 */
[----:B------:R-:W-:Y:S01]  /*0440*/  IADD3 R8, PT, PT, R3, 0x800, RZ ;  /* 0x0000080003087810 */ /* 0x000fe20007ffe0ff */
[----:B------:R-:W-:Y:S01]  /*0450*/  IMAD.WIDE.U32 R4, R4, 0x4, RZ ;  /* 0x0000000404047825 */ /* 0x000fe200078e00ff */
[----:B------:R-:W-:-:S03]  /*0460*/  MOV R35, RZ ;  /* 0x000000ff00237202 */ /* 0x000fc60000000f00 */
[----:B------:R-:W-:Y:S02]  /*0470*/  IMAD R37, R0, UR8, R37 ;  /* 0x0000000800257c24 */ /* 0x000fe4000f8e0225 */
[----:B------:R-:W-:-:S04]  /*0480*/  IMAD.WIDE.U32 R4, R19, 0x4, R4 ;  /* 0x0000000413047825 */ /* 0x000fc800078e0004 */
[----:B-1----:R-:W-:Y:S02]  /*0490*/  IMAD R9, R9, R39, R18 ;  /* 0x0000002709097224 */ /* 0x002fe400078e0212 */
[----:B------:R-:W-:Y:S02]  /*04a0*/  IMAD.SHL.U32 R41, R39, 0x8, RZ ;  /* 0x0000000827297824 */ /* 0x000fe400078e00ff */
[----:B------:R-:W-:Y:S01]  /*04b0*/  IMAD.WIDE.U32 R6, R9, 0x4, RZ ;  /* 0x0000000409067825 */ /* 0x000fe200078e00ff */
[----:B0-----:R-:W-:-:S03]  /*04c0*/  LOP3.LUT R11, R12, 0x3c0, RZ, 0xc0, !PT ;  /* 0x000003c00c0b7812 */ /* 0x001fc600078ec0ff */
[----:B------:R-:W-:Y:S01]  /*04d0*/  IMAD R40, R38, UR8, RZ ;  /* 0x0000000826287c24 */ /* 0x000fe2000f8e02ff */
[----:B------:R-:W-:Y:S01]  /*04e0*/  SHF.L.U32 R0, R12, 0x2, RZ ;  /* 0x000000020c007819 */ /* 0x000fe200000006ff */
[----:B------:R-:W-:Y:S01]  /*04f0*/  IMAD.WIDE.U32 R6, R2, 0x4, R6 ;  /* 0x0000000402067825 */ /* 0x000fe200078e0006 */
[C---:B---3--:R-:W-:Y:S02]  /*0500*/  LEA R8, R10.reuse, R8, 0x18 ;  /* 0x000000080a087211 */ /* 0x048fe400078ec0ff */
[----:B------:R-:W-:Y:S01]  /*0510*/  LOP3.LUT R11, R11, 0x3f, R42, 0xf8, !PT ;  /* 0x0000003f0b0b7812 */ /* 0x000fe200078ef82a */
[----:B------:R-:W-:Y:S01]  /*0520*/  IMAD R39, R39, UR8, RZ ;  /* 0x0000000827277c24 */ /* 0x000fe2000f8e02ff */
[----:B------:R-:W-:Y:S01]  /*0530*/  LEA R3, R10, R3, 0x18 ;  /* 0x000000030a037211 */ /* 0x000fe200078ec0ff */
[----:B------:R-:W-:Y:S01]  /*0540*/  IMAD R18, R18, 0x4, R8 ;  /* 0x0000000412127824 */ /* 0x000fe200078e0208 */
[----:B------:R-:W-:Y:S01]  /*0550*/  LEA R19, R11, R8, 0x2 ;  /* 0x000000080b137211 */ /* 0x000fe200078e10ff */
[----:B------:R-:W-:Y:S01]  /*0560*/  IMAD.IADD R38, R2, 0x1, R9 ;  /* 0x0000000102267824 */ /* 0x000fe200078e0209 */
[----:B------:R-:W-:-:S02]  /*0570*/  LOP3.LUT R8, R0, 0xf00, RZ, 0xc0, !PT ;  /* 0x00000f0000087812 */ /* 0x000fc400078ec0ff */
[----:B--2---:R-:W-:Y:S02]  /*0580*/  IADD3 R0, P0, PT, R4, UR4, RZ ;  /* 0x0000000404007c10 */ /* 0x004fe4000ff1e0ff */
[----:B------:R-:W-:Y:S02]  /*0590*/  IADD3 R48, P1, PT, R6, UR6, RZ ;  /* 0x0000000606307c10 */ /* 0x000fe4000ff3e0ff */
[----:B------:R-:W-:Y:S02]  /*05a0*/  LEA R42, R42, R3, 0x2 ;  /* 0x000000032a2a7211 */ /* 0x000fe400078e10ff */
[----:B------:R-:W-:Y:S02]  /*05b0*/  IADD3 R17, PT, PT, R3, R8, RZ ;  /* 0x0000000803117210 */ /* 0x000fe40007ffe0ff */
[----:B------:R-:W-:Y:S02]  /*05c0*/  IADD3.X R3, PT, PT, R5, UR5, RZ, P0, !PT ;  /* 0x0000000505037c10 */ /* 0x000fe400087fe4ff */
[----:B------:R-:W-:-:S07]  /*05d0*/  IADD3.X R49, PT, PT, R7, UR7, RZ, P1, !PT ;  /* 0x0000000707317c10 */ /* 0x000fce0008ffe4ff */
.L_x_3:
[----:B------:R-:W-:Y:S02]  /*05e0*/  ISETP.GE.U32.AND P0, PT, R37, R40, PT ;  /* 0x000000282500720c */ /* 0x000fe40003f06070 */
[----:B------:R-:W-:Y:S02]  /*05f0*/  CS2R R6, SRZ ;  /* 0x0000000000067805 */ /* 0x000fe4000001ff00 */
[----:B------:R-:W-:-:S09]  /*0600*/  ISETP.GE.U32.AND P1, PT, R38, R39, PT ;  /* 0x000000272600720c */ /* 0x000fd20003f26070 */
[----:B------:R-:W-:Y:S02]  /*0610*/  @!P0 MOV R4, R0 ;  /* 0x0000000000048202 */ /* 0x000fe40000000f00 */
[----:B------:R-:W-:Y:S02]  /*0620*/  @!P0 MOV R5, R3 ;  /* 0x0000000300058202 */ /* 0x000fe40000000f00 */
[----:B------:R0:W2:Y:S04]  /*0630*/  @!P1 LDG.E R6, desc[UR36][R48.64] ;  /* 0x0000002430069981 */ /* 0x0000a8000c1e1900 */
[----:B------:R-:W3:Y:S01]  /*0640*/  @!P0 LDG.E R7, desc[UR36][R4.64] ;  /* 0x0000002404078981 */ /* 0x000ee2000c1e1900 */
[----:B------:R-:W-:Y:S05]  /*0650*/  WARPSYNC.ALL ;  /* 0x0000000000007948 */ /* 0x000fea0003800000 */
[----:B------:R-:W-:-:S05]  /*0660*/  VIADD R36, R36, 0x8 ;  /* 0x0000000824247836 */ /* 0x000fca0000000000 */
[----:B------:R-:W-:Y:S02]  /*0670*/  ISETP.GE.U32.AND P0, PT, R36, UR39, PT ;  /* 0x0000002724007c0c */ /* 0x000fe4000bf06070 */
[----:B------:R-:W-:Y:S01]  /*0680*/  IADD3 R0, P1, PT, R0, 0x20, RZ ;  /* 0x0000002000007810 */ /* 0x000fe20007f3e0ff */
[C---:B0-----:R-:W-:Y:S01]  /*0690*/  IMAD.WIDE R48, R41.reuse, 0x4, R48 ;  /* 0x0000000429307825 */ /* 0x041fe200078e0230 */
[----:B------:R-:W-:Y:S02]  /*06a0*/  IADD3 R38, PT, PT, R41, R38, RZ ;  /* 0x0000002629267210 */ /* 0x000fe40007ffe0ff */
[----:B------:R-:W-:Y:S01]  /*06b0*/  IADD3 R37, PT, PT, R37, 0x8, RZ ;  /* 0x0000000825257810 */ /* 0x000fe20007ffe0ff */
[----:B------:R-:W-:Y:S01]  /*06c0*/  IMAD.X R3, RZ, RZ, R3, P1 ;  /* 0x000000ffff037224 */ /* 0x000fe200008e0603 */
[----:B---3--:R-:W-:Y:S04]  /*06d0*/  STS [R42], R7 ;  /* 0x000000072a007388 */ /* 0x008fe80000000800 */
[----:B--2---:R-:W-:Y:S01]  /*06e0*/  STS [R19], R6 ;  /* 0x0000000613007388 */ /* 0x004fe20000000800 */
[----:B------:R-:W-:Y:S06]  /*06f0*/  BAR.SYNC.DEFER_BLOCKING 0x0 ;  /* 0x0000000000007b1d */ /* 0x000fec0000010000 */
[----:B------:R-:W-:Y:S04]  /*0700*/  LDS R31, [R18] ;  /* 0x00000000121f7984 */ /* 0x000fe80000000800 */
[----:B------:R-:W0:Y:S04]  /*0710*/  LDS.128 R12, [R17] ;  /* 0x00000000110c7984 */ /* 0x000e280000000c00 */
[----:B------:R-:W1:Y:S04]  /*0720*/  LDS.128 R20, [R17+0x20] ;  /* 0x0000200011147984 */ /* 0x000e680000000c00 */
[----:B------:R-:W2:Y:S04]  /*0730*/  LDS.128 R24, [R17+0x40] ;  /* 0x0000400011187984 */ /* 0x000ea80000000c00 */
[----:B------:R-:W3:Y:S04]  /*0740*/  LDS R28, [R18+0x100] ;  /* 0x00010000121c7984 */ /* 0x000ee80000000800 */
[----:B------:R-:W4:Y:S04]  /*0750*/  LDS R33, [R18+0x200] ;  /* 0x0002000012217984 */ /* 0x000f280000000800 */
[----:B------:R-:W5:Y:S04]  /*0760*/  LDS R46, [R18+0x300] ;  /* 0x00030000122e7984 */ /* 0x000f680000000800 */
[----:B------:R-:W5:Y:S01]  /*0770*/  LDS.128 R8, [R17+0x80] ;  /* 0x0000800011087984 */ /* 0x000f620000000c00 */
[C---:B0-----:R-:W-:Y:S01]  /*0780*/  FFMA R5, R31.reuse, R12, R30 ;  /* 0x0000000c1f057223 */ /* 0x041fe2000000001e */
[C---:B-1----:R-:W-:Y:S01]  /*0790*/  FFMA R20, R31.reuse, R20, R43 ;  /* 0x000000141f147223 */ /* 0x042fe2000000002b */
[----:B--2---:R-:W-:-:S02]  /*07a0*/  FFMA R24, R31, R24, R45 ;  /* 0x000000181f187223 */ /* 0x004fc4000000002d */
[C---:B---3--:R-:W-:Y:S01]  /*07b0*/  FFMA R12, R28.reuse, R13, R5 ;  /* 0x0000000d1c0c7223 */ /* 0x048fe20000000005 */
[C---:B------:R-:W-:Y:S01]  /*07c0*/  FFMA R21, R28.reuse, R21, R20 ;  /* 0x000000151c157223 */ /* 0x040fe20000000014 */
[----:B------:R-:W-:Y:S01]  /*07d0*/  FFMA R25, R28, R25, R24 ;  /* 0x000000191c197223 */ /* 0x000fe20000000018 */
[----:B------:R-:W0:Y:S01]  /*07e0*/  LDS.128 R4, [R17+0x60] ;  /* 0x0000600011047984 */ /* 0x000e220000000c00 */
[C---:B----4-:R-:W-:Y:S01]  /*07f0*/  FFMA R13, R33.reuse, R14, R12 ;  /* 0x0000000e210d7223 */ /* 0x050fe2000000000c */
[C---:B------:R-:W-:Y:S01]  /*0800*/  FFMA R22, R33.reuse, R22, R21 ;  /* 0x0000001621167223 */ /* 0x040fe20000000015 */
[----:B------:R-:W-:Y:S02]  /*0810*/  FFMA R26, R33, R26, R25 ;  /* 0x0000001a211a7223 */ /* 0x000fe40000000019 */
[C---:B-----5:R-:W-:Y:S01]  /*0820*/  FFMA R44, R46.reuse, R15, R13 ;  /* 0x0000000f2e2c7223 */ /* 0x060fe2000000000d */
[C---:B------:R-:W-:Y:S01]  /*0830*/  FFMA R43, R46.reuse, R23, R22 ;  /* 0x000000172e2b7223 */ /* 0x040fe20000000016 */
[----:B------:R-:W-:Y:S01]  /*0840*/  FFMA R45, R46, R27, R26 ;  /* 0x0000001b2e2d7223 */ /* 0x000fe2000000001a */
[----:B------:R-:W1:Y:S04]  /*0850*/  LDS.128 R12, [R17+0xa0] ;  /* 0x0000a000110c7984 */ /* 0x000e680000000c00 */
[----:B------:R-:W2:Y:S04]  /*0860*/  LDS.128 R20, [R17+0xc0] ;  /* 0x0000c00011147984 */ /* 0x000ea80000000c00 */
[----:B------:R-:W3:Y:S01]  /*0870*/  LDS.128 R24, [R17+0xe0] ;  /* 0x0000e00011187984 */ /* 0x000ee20000000c00 */
[----:B------:R-:W-:-:S04]  /*0880*/  FFMA R8, R31, R8, R47 ;  /* 0x000000081f087223 */ /* 0x000fc8000000002f */
[----:B------:R-:W-:-:S04]  /*0890*/  FFMA R9, R28, R9, R8 ;  /* 0x000000091c097223 */ /* 0x000fc80000000008 */
[----:B------:R-:W-:Y:S01]  /*08a0*/  FFMA R10, R33, R10, R9 ;  /* 0x0000000a210a7223 */ /* 0x000fe20000000009 */
[----:B0-----:R-:W-:-:S04]  /*08b0*/  FFMA R29, R31, R4, R29 ;  /* 0x000000041f1d7223 */ /* 0x001fc8000000001d */
[----:B------:R-:W-:Y:S01]  /*08c0*/  FFMA R4, R28, R5, R29 ;  /* 0x000000051c047223 */ /* 0x000fe2000000001d */
[----:B-1----:R-:W-:-:S03]  /*08d0*/  FFMA R29, R31, R12, R32 ;  /* 0x0000000c1f1d7223 */ /* 0x002fc60000000020 */
[----:B------:R-:W-:Y:S01]  /*08e0*/  FFMA R5, R33, R6, R4 ;  /* 0x0000000621057223 */ /* 0x000fe20000000004 */
[C---:B--2---:R-:W-:Y:S01]  /*08f0*/  FFMA R20, R31.reuse, R20, R51 ;  /* 0x000000141f147223 */ /* 0x044fe20000000033 */
[----:B---3--:R-:W-:Y:S01]  /*0900*/  FFMA R24, R31, R24, R35 ;  /* 0x000000181f187223 */ /* 0x008fe20000000023 */
[C---:B------:R-:W-:Y:S02]  /*0910*/  FFMA R4, R28.reuse, R13, R29 ;  /* 0x0000000d1c047223 */ /* 0x040fe4000000001d */
[C---:B------:R-:W-:Y:S01]  /*0920*/  FFMA R21, R28.reuse, R21, R20 ;  /* 0x000000151c157223 */ /* 0x040fe20000000014 */
[----:B------:R-:W-:Y:S01]  /*0930*/  LDS R51, [R18+0x600] ;  /* 0x0006000012337984 */ /* 0x000fe20000000800 */
[----:B------:R-:W-:-:S03]  /*0940*/  FFMA R9, R28, R25, R24 ;  /* 0x000000191c097223 */ /* 0x000fc60000000018 */
[----:B------:R-:W-:Y:S01]  /*0950*/  LDS R25, [R18+0x400] ;  /* 0x0004000012197984 */ /* 0x000fe20000000800 */
[----:B------:R-:W-:-:S03]  /*0960*/  FFMA R14, R33, R14, R4 ;  /* 0x0000000e210e7223 */ /* 0x000fc60000000004 */
[----:B------:R-:W0:Y:S01]  /*0970*/  LDS.128 R28, [R17+0x10] ;  /* 0x00001000111c7984 */ /* 0x000e220000000c00 */
[C---:B------:R-:W-:Y:S01]  /*0980*/  FFMA R4, R33.reuse, R26, R9 ;  /* 0x0000001a21047223 */ /* 0x040fe20000000009 */
[C---:B------:R-:W-:Y:S02]  /*0990*/  FFMA R20, R46.reuse, R11, R10 ;  /* 0x0000000b2e147223 */ /* 0x040fe4000000000a */
[----:B------:R-:W1:Y:S04]  /*09a0*/  LDS R24, [R18+0x500] ;  /* 0x0005000012187984 */ /* 0x000e680000000800 */
[----:B------:R-:W2:Y:S01]  /*09b0*/  LDS.128 R8, [R17+0x70] ;  /* 0x0000700011087984 */ /* 0x000ea20000000c00 */
[C---:B------:R-:W-:Y:S01]  /*09c0*/  FFMA R13, R46.reuse, R7, R5 ;  /* 0x000000072e0d7223 */ /* 0x040fe20000000005 */
[C---:B------:R-:W-:Y:S01]  /*09d0*/  FFMA R27, R46.reuse, R27, R4 ;  /* 0x0000001b2e1b7223 */ /* 0x040fe20000000004 */
[----:B------:R-:W-:Y:S01]  /*09e0*/  FFMA R26, R46, R15, R14 ;  /* 0x0000000f2e1a7223 */ /* 0x000fe2000000000e */
[----:B------:R-:W3:Y:S01]  /*09f0*/  LDS.128 R4, [R17+0x50] ;  /* 0x0000500011047984 */ /* 0x000ee20000000c00 */
[----:B------:R-:W-:-:S03]  /*0a00*/  FFMA R22, R33, R22, R21 ;  /* 0x0000001621167223 */ /* 0x000fc60000000015 */
[----:B------:R-:W-:Y:S01]  /*0a10*/  LDS.128 R32, [R17+0x30] ;  /* 0x0000300011207984 */ /* 0x000fe20000000c00 */
[----:B------:R-:W-:Y:S01]  /*0a20*/  FFMA R47, R46, R23, R22 ;  /* 0x000000172e2f7223 */ /* 0x000fe20000000016 */
[C---:B0-----:R-:W-:Y:S02]  /*0a30*/  FFMA R15, R25.reuse, R28, R44 ;  /* 0x0000001c190f7223 */ /* 0x041fe4000000002c */
[----:B------:R-:W0:Y:S02]  /*0a40*/  LDS R28, [R18+0x700] ;  /* 0x00070000121c7984 */ /* 0x000e240000000800 */
[C---:B-1----:R-:W-:Y:S01]  /*0a50*/  FFMA R22, R24.reuse, R29, R15 ;  /* 0x0000001d18167223 */ /* 0x042fe2000000000f */
[C---:B--2---:R-:W-:Y:S02]  /*0a60*/  FFMA R8, R25.reuse, R8, R13 ;  /* 0x0000000819087223 */ /* 0x044fe4000000000d */
[----:B------:R-:W1:Y:S01]  /*0a70*/  LDS.128 R12, [R17+0x90] ;  /* 0x00009000110c7984 */ /* 0x000e620000000c00 */
[----:B---3--:R-:W-:Y:S01]  /*0a80*/  FFMA R45, R25, R4, R45 ;  /* 0x00000004192d7223 */ /* 0x008fe2000000002d */
[----:B------:R-:W-:Y:S01]  /*0a90*/  FFMA R21, R51, R30, R22 ;  /* 0x0000001e33157223 */ /* 0x000fe20000000016 */
[----:B------:R-:W-:-:S02]  /*0aa0*/  FFMA R9, R24, R9, R8 ;  /* 0x0000000918097223 */ /* 0x000fc40000000008 */
[----:B------:R-:W-:Y:S02]  /*0ab0*/  FFMA R5, R24, R5, R45 ;  /* 0x0000000518057223 */ /* 0x000fe4000000002d */
[C---:B------:R-:W-:Y:S02]  /*0ac0*/  FFMA R10, R51.reuse, R10, R9 ;  /* 0x0000000a330a7223 */ /* 0x040fe40000000009 */
[----:B------:R-:W-:Y:S01]  /*0ad0*/  FFMA R6, R51, R6, R5 ;  /* 0x0000000633067223 */ /* 0x000fe20000000005 */
[----:B0-----:R-:W-:-:S03]  /*0ae0*/  FFMA R30, R28, R31, R21 ;  /* 0x0000001f1c1e7223 */ /* 0x001fc60000000015 */
[C---:B------:R-:W-:Y:S01]  /*0af0*/  FFMA R45, R28.reuse, R7, R6 ;  /* 0x000000071c2d7223 */ /* 0x040fe20000000006 */
[----:B------:R-:W-:Y:S01]  /*0b00*/  FFMA R29, R28, R11, R10 ;  /* 0x0000000b1c1d7223 */ /* 0x000fe2000000000a */
[----:B------:R-:W0:Y:S04]  /*0b10*/  LDS.128 R4, [R17+0xb0] ;  /* 0x0000b00011047984 */ /* 0x000e280000000c00 */
[----:B------:R-:W2:Y:S01]  /*0b20*/  LDS.128 R8, [R17+0xd0] ;  /* 0x0000d00011087984 */ /* 0x000ea20000000c00 */
[----:B-1----:R-:W-:-:S04]  /*0b30*/  FFMA R21, R25, R12, R20 ;  /* 0x0000000c19157223 */ /* 0x002fc80000000014 */
[----:B------:R-:W-:Y:S02]  /*0b40*/  FFMA R12, R24, R13, R21 ;  /* 0x0000000d180c7223 */ /* 0x000fe40000000015 */
[----:B------:R-:W1:Y:S01]  /*0b50*/  LDS.128 R20, [R17+0xf0] ;  /* 0x0000f00011147984 */ /* 0x000e620000000c00 */
[----:B------:R-:W-:-:S04]  /*0b60*/  FFMA R32, R25, R32, R43 ;  /* 0x0000002019207223 */ /* 0x000fc8000000002b */
[----:B------:R-:W-:Y:S01]  /*0b70*/  FFMA R33, R24, R33, R32 ;  /* 0x0000002118217223 */ /* 0x000fe20000000020 */
[----:B------:R-:W-:-:S03]  /*0b80*/  FFMA R13, R51, R14, R12 ;  /* 0x0000000e330d7223 */ /* 0x000fc6000000000c */
[----:B------:R-:W-:-:S04]  /*0b90*/  FFMA R34, R51, R34, R33 ;  /* 0x0000002233227223 */ /* 0x000fc80000000021 */
[----:B------:R-:W-:Y:S01]  /*0ba0*/  FFMA R43, R28, R35, R34 ;  /* 0x000000231c2b7223 */ /* 0x000fe20000000022 */
[C---:B0-----:R-:W-:Y:S01]  /*0bb0*/  FFMA R31, R25.reuse, R4, R26 ;  /* 0x00000004191f7223 */ /* 0x041fe2000000001a */
[----:B--2---:R-:W-:-:S03]  /*0bc0*/  FFMA R8, R25, R8, R47 ;  /* 0x0000000819087223 */ /* 0x004fc6000000002f */
[C---:B------:R-:W-:Y:S01]  /*0bd0*/  FFMA R4, R24.reuse, R5, R31 ;  /* 0x0000000518047223 */ /* 0x040fe2000000001f */
[----:B-1----:R-:W-:Y:S01]  /*0be0*/  FFMA R20, R25, R20, R27 ;  /* 0x0000001419147223 */ /* 0x002fe2000000001b */
[----:B------:R-:W-:-:S03]  /*0bf0*/  FFMA R9, R24, R9, R8 ;  /* 0x0000000918097223 */ /* 0x000fc60000000008 */
[----:B------:R-:W-:Y:S01]  /*0c00*/  FFMA R21, R24, R21, R20 ;  /* 0x0000001518157223 */ /* 0x000fe20000000014 */
[C---:B------:R-:W-:Y:S01]  /*0c10*/  FFMA R5, R51.reuse, R6, R4 ;  /* 0x0000000633057223 */ /* 0x040fe20000000004 */
[C---:B------:R-:W-:Y:S02]  /*0c20*/  FFMA R10, R51.reuse, R10, R9 ;  /* 0x0000000a330a7223 */ /* 0x040fe40000000009 */
[----:B------:R-:W-:Y:S01]  /*0c30*/  FFMA R22, R51, R22, R21 ;  /* 0x0000001633167223 */ /* 0x000fe20000000015 */
[C---:B------:R-:W-:Y:S01]  /*0c40*/  FFMA R47, R28.reuse, R15, R13 ;  /* 0x0000000f1c2f7223 */ /* 0x040fe2000000000d */
[C---:B------:R-:W-:Y:S01]  /*0c50*/  FFMA R32, R28.reuse, R7, R5 ;  /* 0x000000071c207223 */ /* 0x040fe20000000005 */
[C---:B------:R-:W-:Y:S01]  /*0c60*/  FFMA R51, R28.reuse, R11, R10 ;  /* 0x0000000b1c337223 */ /* 0x040fe2000000000a */
[----:B------:R-:W-:Y:S01]  /*0c70*/  FFMA R35, R28, R23, R22 ;  /* 0x000000171c237223 */ /* 0x000fe20000000016 */
[----:B------:R-:W-:Y:S06]  /*0c80*/  BAR.SYNC.DEFER_BLOCKING 0x0 ;  /* 0x0000000000007b1d */ /* 0x000fec0000010000 */
[----:B------:R-:W-:Y:S05]  /*0c90*/  @!P0 BRA `(.L_x_3) ;  /* 0xfffffff800508947 */ /* 0x000fea000383ffff */
.L_x_2:
[----:B------:R-:W0:Y:S01]  /*0ca0*/  S2R R0, SR_TID.X ;  /* 0x0000000000007919 */ /* 0x000e220000002100 */
[----:B------:R-:W1:Y:S01]  /*0cb0*/  LDC.64 R4, c[0x0][0x398] ;  /* 0x0000e600ff047b82 */ /* 0x000e620000000a00 */
[----:B------:R-:W-:Y:S01]  /*0cc0*/  BSSY.RECONVERGENT B0, `(.L_x_4) ;  /* 0x0000028000007945 */ /* 0x000fe20003800200 */
[----:B------:R-:W2:Y:S01]  /*0cd0*/  S2R R3, SR_TID.X ;  /* 0x0000000000037919 */ /* 0x000ea20000002100 */
[----:B0-----:R-:W-:Y:S02]  /*0ce0*/  SHF.R.U32.HI R6, RZ, 0x3, R0 ;  /* 0x00000003ff067819 */ /* 0x001fe40000011600 */
[----:B--2---:R-:W-:Y:S02]  /*0cf0*/  LOP3.LUT R0, R3, 0x3f, RZ, 0xc0, !PT ;  /* 0x0000003f03007812 */ /* 0x004fe400078ec0ff */
[----:B------:R-:W-:Y:S02]  /*0d00*/  LOP3.LUT R6, R6, 0x78, RZ, 0xc0, !PT ;  /* 0x0000007806067812 */ /* 0x000fe400078ec0ff */
[----:B------:R-:W-:-:S02]  /*0d10*/  IADD3 R8, PT, PT, R0, R2, RZ ;  /* 0x0000000200087210 */ /* 0x000fc40007ffe0ff */
[----:B------:R-:W-:Y:S02]  /*0d20*/  IADD3 R7, PT, PT, R6, UR38, RZ ;  /* 0x0000002606077c10 */ /* 0x000fe4000fffe0ff */
[CC--:B-1----:R-:W-:Y:S02]  /*0d30*/  ISETP.GE.U32.AND P1, PT, R8.reuse, R5.reuse, PT ;  /* 0x000000050800720c */ /* 0x0c2fe40003f26070 */
[----:B------:R-:W-:Y:S01]  /*0d40*/  ISETP.GE.U32.AND P0, PT, R8, R5, PT ;  /* 0x000000050800720c */ /* 0x000fe20003f06070 */
[C---:B------:R-:W-:Y:S01]  /*0d50*/  VIADD R11, R7.reuse, 0x1 ;  /* 0x00000001070b7836 */ /* 0x040fe20000000000 */
[CC--:B------:R-:W-:Y:S02]  /*0d60*/  ISETP.LT.U32.AND P1, PT, R7.reuse, R4.reuse, !P1 ;  /* 0x000000040700720c */ /* 0x0c0fe40004f21070 */
[----:B------:R-:W-:Y:S02]  /*0d70*/  IADD3 R13, PT, PT, R7, 0x2, RZ ;  /* 0x00000002070d7810 */ /* 0x000fe40007ffe0ff */
[----:B------:R-:W-:-:S02]  /*0d80*/  ISETP.GE.U32.OR P6, PT, R11, R4, P0 ;  /* 0x000000040b00720c */ /* 0x000fc400007c6470 */
[-C--:B------:R-:W-:Y:S02]  /*0d90*/  ISETP.GE.U32.OR P5, PT, R13, R4.reuse, P0 ;  /* 0x000000040d00720c */ /* 0x080fe400007a6470 */
[C---:B------:R-:W-:Y:S02]  /*0da0*/  IADD3 R11, PT, PT, R7.reuse, 0x4, RZ ;  /* 0x00000004070b7810 */ /* 0x040fe40007ffe0ff */
[----:B------:R-:W-:Y:S02]  /*0db0*/  IADD3 R13, PT, PT, R7, 0x5, RZ ;  /* 0x00000005070d7810 */ /* 0x000fe40007ffe0ff */
[----:B------:R-:W-:Y:S01]  /*0dc0*/  ISETP.GE.U32.OR P3, PT, R11, R4, P0 ;  /* 0x000000040b00720c */ /* 0x000fe20000766470 */
[----:B------:R-:W0:Y:S01]  /*0dd0*/  @P1 LDC.64 R2, c[0x0][0x390] ;  /* 0x0000e400ff021b82 */ /* 0x000e220000000a00 */
[----:B------:R-:W-:-:S05]  /*0de0*/  @P1 IMAD R9, R6, R5, R0 ;  /* 0x0000000506091224 */ /* 0x000fca00078e0200 */
[----:B------:R-:W-:Y:S02]  /*0df0*/  @P1 IADD3 R8, P2, PT, R16, R9, RZ ;  /* 0x0000000910081210 */ /* 0x000fe40007f5e0ff */
[----:B------:R-:W-:-:S03]  /*0e00*/  IADD3 R9, PT, PT, R7, 0x3, RZ ;  /* 0x0000000307097810 */ /* 0x000fc60007ffe0ff */
[----:B------:R-:W-:Y:S01]  /*0e10*/  @P1 IMAD.X R10, RZ, RZ, RZ, P2 ;  /* 0x000000ffff0a1224 */ /* 0x000fe200010e06ff */
[----:B------:R-:W-:Y:S01]  /*0e20*/  ISETP.GE.U32.OR P4, PT, R9, R4, P0 ;  /* 0x000000040900720c */ /* 0x000fe20000786470 */
[C---:B------:R-:W-:Y:S01]  /*0e30*/  VIADD R9, R7.reuse, 0x6 ;  /* 0x0000000607097836 */ /* 0x040fe20000000000 */
[----:B------:R-:W-:Y:S02]  /*0e40*/  IADD3 R7, PT, PT, R7, 0x7, RZ ;  /* 0x0000000707077810 */ /* 0x000fe40007ffe0ff */
[----:B0-----:R-:W-:-:S04]  /*0e50*/  @P1 LEA R2, P2, R8, R2, 0x2 ;  /* 0x0000000208021211 */ /* 0x001fc800078410ff */
[----:B------:R-:W-:Y:S02]  /*0e60*/  @P1 LEA.HI.X R3, R8, R3, R10, 0x2, P2 ;  /* 0x0000000308031211 */ /* 0x000fe400010f140a */
[----:B------:R-:W-:-:S03]  /*0e70*/  ISETP.GE.U32.OR P2, PT, R13, R4, P0 ;  /* 0x000000040d00720c */ /* 0x000fc60000746470 */
[----:B------:R0:W-:Y:S01]  /*0e80*/  @P1 STG.E desc[UR36][R2.64], R30 ;  /* 0x0000001e02001986 */ /* 0x0001e2000c101924 */
[-C--:B------:R-:W-:Y:S02]  /*0e90*/  ISETP.GE.U32.OR P1, PT, R9, R4.reuse, P0 ;  /* 0x000000040900720c */ /* 0x080fe40000726470 */
[----:B------:R-:W-:Y:S01]  /*0ea0*/  ISETP.GE.U32.OR P0, PT, R7, R4, P0 ;  /* 0x000000040700720c */ /* 0x000fe20000706470 */
[----:B------:R-:W-:-:S12]  /*0eb0*/  @P6 BRA `(.L_x_5) ;  /* 0x0000000000206947 */ /* 0x000fd80003800000 */
[----:B------:R-:W1:Y:S01]  /*0ec0*/  LDCU.64 UR4, c[0x0][0x390] ;  /* 0x00007200ff0477ac */ /* 0x000e620008000a00 */
[----:B0-----:R-:W-:-:S05]  /*0ed0*/  IMAD R3, R6, R5, R5 ;  /* 0x0000000506037224 */ /* 0x001fca00078e0205 */
[----:B------:R-:W-:-:S04]  /*0ee0*/  IADD3 R3, PT, PT, R0, R3, RZ ;  /* 0x0000000300037210 */ /* 0x000fc80007ffe0ff */
[----:B------:R-:W-:-:S05]  /*0ef0*/  IADD3 R3, P6, PT, R16, R3, RZ ;  /* 0x0000000310037210 */ /* 0x000fca0007fde0ff */
[----:B------:R-:W-:Y:S01]  /*0f00*/  IMAD.X R4, RZ, RZ, RZ, P6 ;  /* 0x000000ffff047224 */ /* 0x000fe200030e06ff */
[----:B-1----:R-:W-:-:S04]  /*0f10*/  LEA R2, P6, R3, UR4, 0x2 ;  /* 0x0000000403027c11 */ /* 0x002fc8000f8c10ff */
[----:B------:R-:W-:-:S05]  /*0f20*/  LEA.HI.X R3, R3, UR5, R4, 0x2, P6 ;  /* 0x0000000503037c11 */ /* 0x000fca000b0f1404 */
[----:B------:R1:W-:Y:S04]  /*0f30*/  STG.E desc[UR36][R2.64], R43 ;  /* 0x0000002b02007986 */ /* 0x0003e8000c101924 */
.L_x_5:
[----:B------:R-:W-:Y:S05]  /*0f40*/  BSYNC.RECONVERGENT B0 ;  /* 0x0000000000007941 */ /* 0x000fea0003800200 */
.L_x_4:
[----:B------:R-:W-:Y:S04]  /*0f50*/  BSSY.RECONVERGENT B0, `(.L_x_6) ;  /* 0x000000a000007945 */ /* 0x000fe80003800200 */
[----:B------:R-:W-:Y:S05]  /*0f60*/  @P5 BRA `(.L_x_7) ;  /* 0x0000000000205947 */ /* 0x000fea0003800000 */
[----:B------:R-:W2:Y:S01]  /*0f70*/  LDCU.64 UR4, c[0x0][0x390] ;  /* 0x00007200ff0477ac */ /* 0x000ea20008000a00 */
[----:B01----:R-:W-:-:S05]  /*0f80*/  IADD3 R2, PT, PT, R6, 0x2, RZ ;  /* 0x0000000206027810 */ /* 0x003fca0007ffe0ff */
[----:B------:R-:W-:-:S05]  /*0f90*/  IMAD R3, R2, R5, R0 ;  /* 0x0000000502037224 */ /* 0x000fca00078e0200 */
[----:B------:R-:W-:-:S04]  /*0fa0*/  IADD3 R3, P5, PT, R16, R3, RZ ;  /* 0x0000000310037210 */ /* 0x000fc80007fbe0ff */
[----:B------:R-:W-:Y:S02]  /*0fb0*/  IADD3.X R4, PT, PT, RZ, RZ, RZ, P5, !PT ;  /* 0x000000ffff047210 */ /* 0x000fe40002ffe4ff */
[----:B--2---:R-:W-:-:S04]  /*0fc0*/  LEA R2, P5, R3, UR4, 0x2 ;  /* 0x0000000403027c11 */ /* 0x004fc8000f8a10ff */
[----:B------:R-:W-:-:S05]  /*0fd0*/  LEA.HI.X R3, R3, UR5, R4, 0x2, P5 ;  /* 0x0000000503037c11 */ /* 0x000fca000a8f1404 */
[----:B------:R2:W-:Y:S04]  /*0fe0*/  STG.E desc[UR36][R2.64], R45 ;  /* 0x0000002d02007986 */ /* 0x0005e8000c101924 */
.L_x_7:
[----:B------:R-:W-:Y:S05]  /*0ff0*/  BSYNC.RECONVERGENT B0 ;  /* 0x0000000000007941 */ /* 0x000fea0003800200 */
.L_x_6:
[----:B------:R-:W-:Y:S04]  /*1000*/  BSSY.RECONVERGENT B0, `(.L_x_8) ;  /* 0x000000a000007945 */ /* 0x000fe80003800200 */
[----:B------:R-:W-:Y:S05]  /*1010*/  @P4 BRA `(.L_x_9) ;  /* 0x0000000000204947 */ /* 0x000fea0003800000 */
[----:B------:R-:W3:Y:S01]  /*1020*/  LDCU.64 UR4, c[0x0][0x390] ;  /* 0x00007200ff0477ac */ /* 0x000ee20008000a00 */
[----:B012---:R-:W-:-:S04]  /*1030*/  VIADD R2, R6, 0x3 ;  /* 0x0000000306027836 */ /* 0x007fc80000000000 */
[----:B------:R-:W-:-:S05]  /*1040*/  IMAD R3, R2, R5, R0 ;  /* 0x0000000502037224 */ /* 0x000fca00078e0200 */
[----:B------:R-:W-:-:S04]  /*1050*/  IADD3 R3, P4, PT, R16, R3, RZ ;  /* 0x0000000310037210 */ /* 0x000fc80007f9e0ff */
[----:B------:R-:W-:Y:S02]  /*1060*/  IADD3.X R4, PT, PT, RZ, RZ, RZ, P4, !PT ;  /* 0x000000ffff047210 */ /* 0x000fe400027fe4ff */
[----:B---3--:R-:W-:-:S04]  /*1070*/  LEA R2, P4, R3, UR4, 0x2 ;  /* 0x0000000403027c11 */ /* 0x008fc8000f8810ff */
[----:B------:R-:W-:-:S05]  /*1080*/  LEA.HI.X R3, R3, UR5, R4, 0x2, P4 ;  /* 0x0000000503037c11 */ /* 0x000fca000a0f1404 */
[----:B------:R3:W-:Y:S04]  /*1090*/  STG.E desc[UR36][R2.64], R29 ;  /* 0x0000001d02007986 */ /* 0x0007e8000c101924 */
.L_x_9:
[----:B------:R-:W-:Y:S05]  /*10a0*/  BSYNC.RECONVERGENT B0 ;  /* 0x0000000000007941 */ /* 0x000fea0003800200 */
.L_x_8:
[----:B------:R-:W-:Y:S04]  /*10b0*/  BSSY.RECONVERGENT B0, `(.L_x_10) ;  /* 0x000000a000007945 */ /* 0x000fe80003800200 */
[----:B------:R-:W-:Y:S05]  /*10c0*/  @P3 BRA `(.L_x_11) ;  /* 0x0000000000203947 */ /* 0x000fea0003800000 */
[----:B------:R-:W4:Y:S01]  /*10d0*/  LDCU.64 UR4, c[0x0][0x390] ;  /* 0x00007200ff0477ac */ /* 0x000f220008000a00 */
[----:B0123--:R-:W-:-:S05]  /*10e0*/  IADD3 R2, PT, PT, R6, 0x4, RZ ;  /* 0x0000000406027810 */ /* 0x00ffca0007ffe0ff */
[----:B------:R-:W-:-:S05]  /*10f0*/  IMAD R3, R2, R5, R0 ;  /* 0x0000000502037224 */ /* 0x000fca00078e0200 */
[----:B------:R-:W-:-:S05]  /*1100*/  IADD3 R3, P3, PT, R16, R3, RZ ;  /* 0x0000000310037210 */ /* 0x000fca0007f7e0ff */
[----:B------:R-:W-:Y:S01]  /*1110*/  IMAD.X R4, RZ, RZ, RZ, P3 ;  /* 0x000000ffff047224 */ /* 0x000fe200018e06ff */
[----:B----4-:R-:W-:-:S04]  /*1120*/  LEA R2, P3, R3, UR4, 0x2 ;  /* 0x0000000403027c11 */ /* 0x010fc8000f8610ff */
[----:B------:R-:W-:-:S05]  /*1130*/  LEA.HI.X R3, R3, UR5, R4, 0x2, P3 ;  /* 0x0000000503037c11 */ /* 0x000fca00098f1404 */
[----:B------:R4:W-:Y:S04]  /*1140*/  STG.E desc[UR36][R2.64], R47 ;  /* 0x0000002f02007986 */ /* 0x0009e8000c101924 */
.L_x_11:
[----:B------:R-:W-:Y:S05]  /*1150*/  BSYNC.RECONVERGENT B0 ;  /* 0x0000000000007941 */ /* 0x000fea0003800200 */
.L_x_10:
[----:B------:R-:W-:Y:S04]  /*1160*/  BSSY.RECONVERGENT B0, `(.L_x_12) ;  /* 0x000000a000007945 */ /* 0x000fe80003800200 */
[----:B------:R-:W-:Y:S05]  /*1170*/  @P2 BRA `(.L_x_13) ;  /* 0x0000000000202947 */ /* 0x000fea0003800000 */
[----:B------:R-:W5:Y:S01]  /*1180*/  LDCU.64 UR4, c[0x0][0x390] ;  /* 0x00007200ff0477ac */ /* 0x000f620008000a00 */
[----:B01234-:R-:W-:-:S05]  /*1190*/  IADD3 R2, PT, PT, R6, 0x5, RZ ;  /* 0x0000000506027810 */ /* 0x01ffca0007ffe0ff */
[----:B------:R-:W-:-:S05]  /*11a0*/  IMAD R3, R2, R5, R0 ;  /* 0x0000000502037224 */ /* 0x000fca00078e0200 */
[----:B------:R-:W-:-:S04]  /*11b0*/  IADD3 R3, P2, PT, R16, R3, RZ ;  /* 0x0000000310037210 */ /* 0x000fc80007f5e0ff */
[----:B------:R-:W-:Y:S02]  /*11c0*/  IADD3.X R4, PT, PT, RZ, RZ, RZ, P2, !PT ;  /* 0x000000ffff047210 */ /* 0x000fe400017fe4ff */
[----:B-----5:R-:W-:-:S04]  /*11d0*/  LEA R2, P2, R3, UR4, 0x2 ;  /* 0x0000000403027c11 */ /* 0x020fc8000f8410ff */
[----:B------:R-:W-:-:S05]  /*11e0*/  LEA.HI.X R3, R3, UR5, R4, 0x2, P2 ;  /* 0x0000000503037c11 */ /* 0x000fca00090f1404 */
[----:B------:R0:W-:Y:S04]  /*11f0*/  STG.E desc[UR36][R2.64], R32 ;  /* 0x0000002002007986 */ /* 0x0001e8000c101924 */
.L_x_13:
[----:B------:R-:W-:Y:S05]  /*1200*/  BSYNC.RECONVERGENT B0 ;  /* 0x0000000000007941 */ /* 0x000fea0003800200 */
.L_x_12:
[----:B------:R-:W-:Y:S04]  /*1210*/  BSSY.RECONVERGENT B0, `(.L_x_14) ;  /* 0x000000a000007945 */ /* 0x000fe80003800200 */
[----:B------:R-:W-:Y:S05]  /*1220*/  @P1 BRA `(.L_x_15) ;  /* 0x0000000000201947 */ /* 0x000fea0003800000 */
[----:B------:R-:W5:Y:S01]  /*1230*/  LDCU.64 UR4, c[0x0][0x390] ;  /* 0x00007200ff0477ac */ /* 0x000f620008000a00 */
[----:B01234-:R-:W-:-:S04]  /*1240*/  VIADD R2, R6, 0x6 ;  /* 0x0000000606027836 */ /* 0x01ffc80000000000 */
[----:B------:R-:W-:-:S05]  /*1250*/  IMAD R3, R2, R5, R0 ;  /* 0x0000000502037224 */ /* 0x000fca00078e0200 */
[----:B------:R-:W-:-:S04]  /*1260*/  IADD3 R3, P1, PT, R16, R3, RZ ;  /* 0x0000000310037210 */ /* 0x000fc80007f3e0ff */
[----:B------:R-:W-:Y:S02]  /*1270*/  IADD3.X R4, PT, PT, RZ, RZ, RZ, P1, !PT ;  /* 0x000000ffff047210 */ /* 0x000fe40000ffe4ff */
[----:B-----5:R-:W-:-:S04]  /*1280*/  LEA R2, P1, R3, UR4, 0x2 ;  /* 0x0000000403027c11 */ /* 0x020fc8000f8210ff */
[----:B------:R-:W-:-:S05]  /*1290*/  LEA.HI.X R3, R3, UR5, R4, 0x2, P1 ;  /* 0x0000000503037c11 */ /* 0x000fca00088f1404 */
[----:B------:R0:W-:Y:S04]  /*12a0*/  STG.E desc[UR36][R2.64], R51 ;  /* 0x0000003302007986 */ /* 0x0001e8000c101924 */
.L_x_15:
[----:B------:R-:W-:Y:S05]  /*12b0*/  BSYNC.RECONVERGENT B0 ;  /* 0x0000000000007941 */ /* 0x000fea0003800200 */
.L_x_14:
[----:B------:R-:W-:Y:S05]  /*12c0*/  @P0 EXIT ;  /* 0x000000000000094d */ /* 0x000fea0003800000 */
[----:B------:R-:W0:Y:S01]  /*12d0*/  LDCU.64 UR4, c[0x0][0x390] ;  /* 0x00007200ff0477ac */ /* 0x000e220008000a00 */
[----:B------:R-:W-:-:S05]  /*12e0*/  IADD3 R6, PT, PT, R6, 0x7, RZ ;  /* 0x0000000706067810 */ /* 0x000fca0007ffe0ff */
[----:B------:R-:W-:-:S05]  /*12f0*/  IMAD R5, R6, R5, R0 ;  /* 0x0000000506057224 */ /* 0x000fca00078e0200 */
[----:B------:R-:W-:-:S04]  /*1300*/  IADD3 R5, P0, PT, R16, R5, RZ ;  /* 0x0000000510057210 */ /* 0x000fc80007f1e0ff */
[----:B------:R-:W-:Y:S02]  /*1310*/  IADD3.X R0, PT, PT, RZ, RZ, RZ, P0, !PT ;  /* 0x000000ffff007210 */ /* 0x000fe400007fe4ff */
[----:B01234-:R-:W-:-:S04]  /*1320*/  LEA R2, P0, R5, UR4, 0x2 ;  /* 0x0000000405027c11 */ /* 0x01ffc8000f8010ff */
[----:B------:R-:W-:-:S05]  /*1330*/  LEA.HI.X R3, R5, UR5, R0, 0x2, P0 ;  /* 0x0000000505037c11 */ /* 0x000fca00080f1400 */
[----:B------:R-:W-:Y:S01]  /*1340*/  STG.E desc[UR36][R2.64], R35 ;  /* 0x0000002302007986 */ /* 0x000fe2000c101924 */
[----:B------:R-:W-:Y:S05]  /*1350*/  EXIT ;  /* 0x000000000000794d */ /* 0x000fea0003800000 */
.L_x_16:
[----:B------:R-:W-:-:S00]  /*1360*/  BRA `(.L_x_16) ;  /* 0xfffffffc00fc7947 */ /* 0x000fc0000383ffff */
[----:B------:R-:W-:-:S00]  /*1370*/  NOP ;  /* 0x0000000000007918 */ /* 0x000fc00000000000 */
        /* <DEDUP_REMOVED lines=8> */
.L_x_17:


//--------------------- .nv.global.init           --------------------------
	.section	.nv.global.init,"aw",@progbits
.nv.global.init:
	.type		$str$2,@object
	.size		$str$2,($str - $str$2)
$str$2:
        /*0000*/ 	.byte	0x42, 0x4e, 0x20, 0x2a, 0x20, 0x42, 0x4b, 0x20, 0x3d, 0x3d, 0x20, 0x62, 0x6c, 0x6f, 0x63, 0x6b
        /*0010*/ 	.byte	0x44, 0x69, 0x6d, 0x2e, 0x78, 0x00
	.type		$str,@object
	.size		$str,($str$1 - $str)
$str:
        /*0016*/ 	.byte	0x42, 0x4d, 0x20, 0x2a, 0x20, 0x42, 0x4b, 0x20, 0x3d, 0x3d, 0x20, 0x62, 0x6c, 0x6f, 0x63, 0x6b
        /*0026*/ 	.byte	0x44, 0x69, 0x6d, 0x2e, 0x78, 0x00
	.type		$str$1,@object
	.size		$str$1,(__unnamed_1 - $str$1)
$str$1:
        /*002c*/ 	.byte	0x2f, 0x74, 0x6d, 0x70, 0x2f, 0x73, 0x61, 0x73, 0x73, 0x5f, 0x63, 0x75, 0x5f, 0x6d, 0x35, 0x68
        /*003c*/ 	.byte	0x61, 0x62, 0x6a, 0x66, 0x72, 0x2f, 0x6b, 0x2e, 0x63, 0x75, 0x00
	.type		__unnamed_1,@object
	.size		__unnamed_1,(.L_0 - __unnamed_1)
__unnamed_1:
        /*0047*/ 	.byte	0x76, 0x6f, 0x69, 0x64, 0x20, 0x73, 0x67, 0x65, 0x6d, 0x6d, 0x5f, 0x62, 0x6c, 0x6f, 0x63, 0x6b
        /*0057*/ 	.byte	0x74, 0x69, 0x6c, 0x69, 0x6e, 0x67, 0x5f, 0x31, 0x64, 0x5f, 0x6b, 0x65, 0x72, 0x6e, 0x65, 0x6c
        /*0067*/ 	.byte	0x28, 0x66, 0x6c, 0x6f, 0x61, 0x74, 0x20, 0x2a, 0x2c, 0x20, 0x66, 0x6c, 0x6f, 0x61, 0x74, 0x20
        /*0077*/ 	.byte	0x2a, 0x2c, 0x20, 0x66, 0x6c, 0x6f, 0x61, 0x74, 0x20, 0x2a, 0x2c, 0x20, 0x69, 0x6e, 0x74, 0x2c
        /*0087*/ 	.byte	0x20, 0x69, 0x6e, 0x74, 0x2c, 0x20, 0x69, 0x6e, 0x74, 0x29, 0x20, 0x5b, 0x77, 0x69, 0x74, 0x68
        /*0097*/ 	.byte	0x20, 0x69, 0x6e, 0x74, 0x20, 0x42, 0x4d, 0x20, 0x3d, 0x20, 0x36, 0x34, 0x3b, 0x20, 0x69, 0x6e
        /*00a7*/ 	.byte	0x74, 0x20, 0x42, 0x4e, 0x20, 0x3d, 0x20, 0x36, 0x34, 0x3b, 0x20, 0x69, 0x6e, 0x74, 0x20, 0x42
        /*00b7*/ 	.byte	0x4b, 0x20, 0x3d, 0x20, 0x38, 0x3b, 0x20, 0x69, 0x6e, 0x74, 0x20, 0x54, 0x4d, 0x20, 0x3d, 0x20
        /*00c7*/ 	.byte	0x38, 0x5d, 0x00
.L_0:


//--------------------- .nv.shared._Z27sgemm_blocktiling_1d_kernelILi64ELi64ELi8ELi8EEvPfS0_S0_iii --------------------------
	.section	.nv.shared._Z27sgemm_blocktiling_1d_kernelILi64ELi64ELi8ELi8EEvPfS0_S0_iii,"aw",@nobits
	.sectionflags	@""
	.align	4
.nv.shared._Z27sgemm_blocktiling_1d_kernelILi64ELi64ELi8ELi8EEvPfS0_S0_iii:
	.zero		5120


//--------------------- .nv.shared.reserved.0     --------------------------
	.section	.nv.shared.reserved.0,"aw",@nobits
	.weak		__nv_reservedSMEM_offset_0_alias
	.size		__nv_reservedSMEM_offset_0_alias, 0, 64
	.other		__nv_reservedSMEM_offset_0_alias,@"STO_CUDA_RESERVED_SHARED STV_DEFAULT"
__nv_reservedSMEM_offset_0_alias:
	.zero		0
	.zero		64


//--------------------- .nv.constant0._Z27sgemm_blocktiling_1d_kernelILi64ELi64ELi8ELi8EEvPfS0_S0_iii --------------------------
	.section	.nv.constant0._Z27sgemm_blocktiling_1d_kernelILi64ELi64ELi8ELi8EEvPfS0_S0_iii,"a",@progbits
	.sectionflags	@""
	.align	4
.nv.constant0._Z27sgemm_blocktiling_1d_kernelILi64ELi64ELi8ELi8EEvPfS0_S0_iii:
	.zero		932


//--------------------- SYMBOLS --------------------------

	.type		.nv.reservedSmem.offset0,@object
	.size		.nv.reservedSmem.offset0,0x4
	.type		.nv.reservedSmem.cap,@object
	.size		.nv.reservedSmem.cap,0x4
	.type		__assertfail,@function
